// auto-generated by cutlass_sweep.gemm — config: {"arch": "sm_90", "cluster_m": 2, "cluster_n": 2, "dtype": "e4m3", "stages": 0, "tile_k": 128, "tile_m": 128, "tile_n": 128}
#include "cutlass/cutlass.h"
#include "cutlass/gemm/collective/collective_builder.hpp"
#include "cutlass/gemm/device/gemm_universal_adapter.h"
#include "cutlass/gemm/kernel/gemm_universal.hpp"
#include "cutlass/epilogue/collective/collective_builder.hpp"

using ElemA = cutlass::float_e4m3_t;
using ElemB = cutlass::float_e4m3_t;
using ElemCD = cutlass::float_e4m3_t;
using Acc  = float;
using TileShape    = cute::Shape<cute::_128, cute::_128, cute::_128>;
using ClusterShape = cute::Shape<cute::_2, cute::_2, cute::_1>;

using CollectiveEpilogue = typename cutlass::epilogue::collective::CollectiveBuilder<
    cutlass::arch::Sm90, cutlass::arch::OpClassTensorOp,
    TileShape, ClusterShape,
    cutlass::epilogue::collective::EpilogueTileAuto,
    Acc, Acc,
    ElemCD, cutlass::layout::RowMajor, 128 / cutlass::sizeof_bits<ElemCD>::value,
    ElemCD, cutlass::layout::RowMajor, 128 / cutlass::sizeof_bits<ElemCD>::value,
    cutlass::epilogue::collective::EpilogueScheduleAuto
  >::CollectiveOp;

using CollectiveMainloop = typename cutlass::gemm::collective::CollectiveBuilder<
    cutlass::arch::Sm90, cutlass::arch::OpClassTensorOp,
    ElemA, cutlass::layout::RowMajor, 128 / cutlass::sizeof_bits<ElemA>::value,
    ElemB, cutlass::layout::ColumnMajor, 128 / cutlass::sizeof_bits<ElemB>::value,
    Acc,
    TileShape, ClusterShape,
    cutlass::gemm::collective::StageCountAutoCarveout<static_cast<int>(sizeof(typename CollectiveEpilogue::SharedStorage))>,
    cutlass::gemm::collective::KernelScheduleAuto
  >::CollectiveOp;

using GemmKernel = cutlass::gemm::kernel::GemmUniversal<
    cute::Shape<int,int,int,int>,
    CollectiveMainloop,
    CollectiveEpilogue
>;
using Gemm = cutlass::gemm::device::GemmUniversalAdapter<GemmKernel>;

// Force the device kernel symbol into the cubin without needing a host main.
auto* _anchor = &cutlass::device_kernel<GemmKernel>;


// ===== COMPILED SASS (sm_90a) =====

	.target	sm_90a

	.elftype	@"ET_EXEC"


//--------------------- .note.nv.tkinfo           --------------------------
	.section	.note.nv.tkinfo,"",@"SHT_NOTE"
	.sectionflags	@"SHF_NOTE_NV_TKINFO"
	.tkinfo
        /*0018*/ 	.word	0x00000002
        /*0030*/ 	.string	""
        /*0030*/ 	.string	"ptxas"
        /*0030*/ 	.string	"Cuda compilation tools, release 13.0, V13.0.88"
        /*0030*/ 	.string	"Build cuda_13.0.r13.0/compiler.36424714_0"
        /*0030*/ 	.string	"-arch sm_90a -m 64 "



//--------------------- .note.nv.cuinfo           --------------------------
	.section	.note.nv.cuinfo,"",@"SHT_NOTE"
	.sectionflags	@"SHF_NOTE_NV_CUINFO"
        /*0018*/ 	.short	0x0002
        /*001a*/ 	.short	0x005a
        /*001c*/ 	.short	0x0082
	.zero		2


//--------------------- .nv.info                  --------------------------
	.section	.nv.info,"",@"SHT_CUDA_INFO"
	.align	4


	//----- nvinfo : EIATTR_REGCOUNT
	.align		4
        /*0000*/ 	.byte	0x04, 0x2f
        /*0002*/ 	.short	(.L_12 - .L_11)
	.align		4
.L_11:
        /*0004*/ 	.word	index@(_ZN7cutlass13device_kernelINS_4gemm6kernel13GemmUniversalIN4cute5tupleIJiiiiEEENS1_10collective13CollectiveMmaINS1_37MainloopSm90TmaGmmaWarpSpecializedFP8ILi7ENS5_IJNS4_1CILi2EEESB_NSA_ILi1EEEEEENS1_35KernelTmaWarpSpecializedCooperativeEEENS5_IJNSA_ILi128EEESG_SG_EEENS_12float_e4m3_tENS5_IJlSC_lEEESI_SJ_NS4_8TiledMMAINS4_8MMA_AtomIJNS4_4SM904GMMA31MMA_64x128x32_F32E4M3E4M3_SS_TNILNSN_7ScaleInE1ELSP_1EEEEEENS4_6LayoutINS5_IJSB_SC_SC_EEENS5_IJSC_NSA_ILi0EEESU_EEEEENS5_IJNS4_10UnderscoreESX_SX_EEEEENS4_23SM90_TMA_LOAD_MULTICASTENS4_14ComposedLayoutINS4_7SwizzleILi3ELi4ELi3EEENS4_18smem_ptr_flag_bitsILi8EEENSS_INS5_IJNSA_ILi8EEESG_EEENS5_IJSG_SC_EEEEEEEvNS4_8identityES10_S1A_vS1B_EENS_8epilogue10collective6detail29Sm90TmaWarpSpecializedAdapterINS1E_15DefaultEpilogueISI_SJ_SJ_NS1D_6thread17LinearCombinationISI_Li1EffLNS1I_9ScaleType4KindE0ELNS_15FloatRoundStyleE2ESI_EENS1_15EpilogueDefaultEEEEEvvEEEEvNT_6ParamsE)
        /*0008*/ 	.word	0x000000a8


	//----- nvinfo : EIATTR_FRAME_SIZE
	.align		4
.L_12:
        /*000c*/ 	.byte	0x04, 0x11
        /*000e*/ 	.short	(.L_14 - .L_13)
	.align		4
.L_13:
        /*0010*/ 	.word	index@(_ZN7cutlass13device_kernelINS_4gemm6kernel13GemmUniversalIN4cute5tupleIJiiiiEEENS1_10collective13CollectiveMmaINS1_37MainloopSm90TmaGmmaWarpSpecializedFP8ILi7ENS5_IJNS4_1CILi2EEESB_NSA_ILi1EEEEEENS1_35KernelTmaWarpSpecializedCooperativeEEENS5_IJNSA_ILi128EEESG_SG_EEENS_12float_e4m3_tENS5_IJlSC_lEEESI_SJ_NS4_8TiledMMAINS4_8MMA_AtomIJNS4_4SM904GMMA31MMA_64x128x32_F32E4M3E4M3_SS_TNILNSN_7ScaleInE1ELSP_1EEEEEENS4_6LayoutINS5_IJSB_SC_SC_EEENS5_IJSC_NSA_ILi0EEESU_EEEEENS5_IJNS4_10UnderscoreESX_SX_EEEEENS4_23SM90_TMA_LOAD_MULTICASTENS4_14ComposedLayoutINS4_7SwizzleILi3ELi4ELi3EEENS4_18smem_ptr_flag_bitsILi8EEENSS_INS5_IJNSA_ILi8EEESG_EEENS5_IJSG_SC_EEEEEEEvNS4_8identityES10_S1A_vS1B_EENS_8epilogue10collective6detail29Sm90TmaWarpSpecializedAdapterINS1E_15DefaultEpilogueISI_SJ_SJ_NS1D_6thread17LinearCombinationISI_Li1EffLNS1I_9ScaleType4KindE0ELNS_15FloatRoundStyleE2ESI_EENS1_15EpilogueDefaultEEEEEvvEEEEvNT_6ParamsE)
        /*0014*/ 	.word	0x00000000


	//----- nvinfo : EIATTR_MIN_STACK_SIZE
	.align		4
.L_14:
        /*0018*/ 	.byte	0x04, 0x12
        /*001a*/ 	.short	(.L_16 - .L_15)
	.align		4
.L_15:
        /*001c*/ 	.word	index@(_ZN7cutlass13device_kernelINS_4gemm6kernel13GemmUniversalIN4cute5tupleIJiiiiEEENS1_10collective13CollectiveMmaINS1_37MainloopSm90TmaGmmaWarpSpecializedFP8ILi7ENS5_IJNS4_1CILi2EEESB_NSA_ILi1EEEEEENS1_35KernelTmaWarpSpecializedCooperativeEEENS5_IJNSA_ILi128EEESG_SG_EEENS_12float_e4m3_tENS5_IJlSC_lEEESI_SJ_NS4_8TiledMMAINS4_8MMA_AtomIJNS4_4SM904GMMA31MMA_64x128x32_F32E4M3E4M3_SS_TNILNSN_7ScaleInE1ELSP_1EEEEEENS4_6LayoutINS5_IJSB_SC_SC_EEENS5_IJSC_NSA_ILi0EEESU_EEEEENS5_IJNS4_10UnderscoreESX_SX_EEEEENS4_23SM90_TMA_LOAD_MULTICASTENS4_14ComposedLayoutINS4_7SwizzleILi3ELi4ELi3EEENS4_18smem_ptr_flag_bitsILi8EEENSS_INS5_IJNSA_ILi8EEESG_EEENS5_IJSG_SC_EEEEEEEvNS4_8identityES10_S1A_vS1B_EENS_8epilogue10collective6detail29Sm90TmaWarpSpecializedAdapterINS1E_15DefaultEpilogueISI_SJ_SJ_NS1D_6thread17LinearCombinationISI_Li1EffLNS1I_9ScaleType4KindE0ELNS_15FloatRoundStyleE2ESI_EENS1_15EpilogueDefaultEEEEEvvEEEEvNT_6ParamsE)
        /*0020*/ 	.word	0x00000000
.L_16:


//--------------------- .nv.compat                --------------------------
	.section	.nv.compat,"",@"SHT_CUDA_COMPAT_INFO"
	.align	4
        /*0000*/ 	.byte	0x02, 0x09, 0x01, 0x00, 0x02, 0x02, 0x04, 0x00, 0x02, 0x05, 0x05, 0x00, 0x03, 0x07, 0x01, 0x01
        /*0010*/ 	.byte	0x02, 0x03, 0x01, 0x00, 0x02, 0x06, 0x01, 0x00, 0x04, 0x0b, 0x08, 0x00, 0x00, 0x00, 0x00, 0x00
        /*0020*/ 	.byte	0x00, 0x00, 0x00, 0x00


//--------------------- .nv.info._ZN7cutlass13device_kernelINS_4gemm6kernel13GemmUniversalIN4cute5tupleIJiiiiEEENS1_10collective13CollectiveMmaINS1_37MainloopSm90TmaGmmaWarpSpecializedFP8ILi7ENS5_IJNS4_1CILi2EEESB_NSA_ILi1EEEEEENS1_35KernelTmaWarpSpecializedCooperativeEEENS5_IJNSA_ILi128EEESG_SG_EEENS_12float_e4m3_tENS5_IJlSC_lEEESI_SJ_NS4_8TiledMMAINS4_8MMA_AtomIJNS4_4SM904GMMA31MMA_64x128x32_F32E4M3E4M3_SS_TNILNSN_7ScaleInE1ELSP_1EEEEEENS4_6LayoutINS5_IJSB_SC_SC_EEENS5_IJSC_NSA_ILi0EEESU_EEEEENS5_IJNS4_10UnderscoreESX_SX_EEEEENS4_23SM90_TMA_LOAD_MULTICASTENS4_14ComposedLayoutINS4_7SwizzleILi3ELi4ELi3EEENS4_18smem_ptr_flag_bitsILi8EEENSS_INS5_IJNSA_ILi8EEESG_EEENS5_IJSG_SC_EEEEEEEvNS4_8identityES10_S1A_vS1B_EENS_8epilogue10collective6detail29Sm90TmaWarpSpecializedAdapterINS1E_15DefaultEpilogueISI_SJ_SJ_NS1D_6thread17LinearCombinationISI_Li1EffLNS1I_9ScaleType4KindE0ELNS_15FloatRoundStyleE2ESI_EENS1_15EpilogueDefaultEEEEEvvEEEEvNT_6ParamsE --------------------------
	.section	.nv.info._ZN7cutlass13device_kernelINS_4gemm6kernel13GemmUniversalIN4cute5tupleIJiiiiEEENS1_10collective13CollectiveMmaINS1_37MainloopSm90TmaGmmaWarpSpecializedFP8ILi7ENS5_IJNS4_1CILi2EEESB_NSA_ILi1EEEEEENS1_35KernelTmaWarpSpecializedCooperativeEEENS5_IJNSA_ILi128EEESG_SG_EEENS_12float_e4m3_tENS5_IJlSC_lEEESI_SJ_NS4_8TiledMMAINS4_8MMA_AtomIJNS4_4SM904GMMA31MMA_64x128x32_F32E4M3E4M3_SS_TNILNSN_7ScaleInE1ELSP_1EEEEEENS4_6LayoutINS5_IJSB_SC_SC_EEENS5_IJSC_NSA_ILi0EEESU_EEEEENS5_IJNS4_10UnderscoreESX_SX_EEEEENS4_23SM90_TMA_LOAD_MULTICASTENS4_14ComposedLayoutINS4_7SwizzleILi3ELi4ELi3EEENS4_18smem_ptr_flag_bitsILi8EEENSS_INS5_IJNSA_ILi8EEESG_EEENS5_IJSG_SC_EEEEEEEvNS4_8identityES10_S1A_vS1B_EENS_8epilogue10collective6detail29Sm90TmaWarpSpecializedAdapterINS1E_15DefaultEpilogueISI_SJ_SJ_NS1D_6thread17LinearCombinationISI_Li1EffLNS1I_9ScaleType4KindE0ELNS_15FloatRoundStyleE2ESI_EENS1_15EpilogueDefaultEEEEEvvEEEEvNT_6ParamsE,"",@"SHT_CUDA_INFO"
	.sectionflags	@""
	.align	4


	//----- nvinfo : EIATTR_CUDA_API_VERSION
	.align		4
        /*0000*/ 	.byte	0x04, 0x37
        /*0002*/ 	.short	(.L_18 - .L_17)
.L_17:
        /*0004*/ 	.word	0x00000082


	//----- nvinfo : EIATTR_KPARAM_INFO
	.align		4
.L_18:
        /*0008*/ 	.byte	0x04, 0x17
        /*000a*/ 	.short	(.L_20 - .L_19)
.L_19:
        /*000c*/ 	.word	0x00000000
        /*0010*/ 	.short	0x0000
        /*0012*/ 	.short	0x0070
        /*0014*/ 	.byte	0x00, 0xf0, 0x01, 0x10


	//----- nvinfo : EIATTR_SPARSE_MMA_MASK
	.align		4
.L_20:
        /*0018*/ 	.byte	0x03, 0x50
        /*001a*/ 	.short	0x0000


	//----- nvinfo : EIATTR_MAXREG_COUNT
	.align		4
        /*001c*/ 	.byte	0x03, 0x1b
        /*001e*/ 	.short	0x00a8


	//----- nvinfo : EIATTR_NUM_BARRIERS
	.align		4
        /*0020*/ 	.byte	0x02, 0x4c
        /*0022*/ 	.byte	0x01
	.zero		1


	//----- nvinfo : EIATTR_MERCURY_ISA_VERSION
	.align		4
        /*0024*/ 	.byte	0x03, 0x5f
        /*0026*/ 	.short	0x0101


	//----- nvinfo : EIATTR_INT_WARP_WIDE_INSTR_OFFSETS
	.align		4
        /*0028*/ 	.byte	0x04, 0x31
        /*002a*/ 	.short	(.L_22 - .L_21)


	//   ....[0]....
.L_21:
        /*002c*/ 	.word	0x00000500


	//   ....[1]....
        /*0030*/ 	.word	0x00000530


	//   ....[2]....
        /*0034*/ 	.word	0x000006b0


	//----- nvinfo : EIATTR_COOP_GROUP_MASK_REGIDS
	.align		4
.L_22:
        /*0038*/ 	.byte	0x04, 0x29
        /*003a*/ 	.short	(.L_24 - .L_23)


	//   ....[0]....
.L_23:
        /*003c*/ 	.word	0xffffffff


	//   ....[1]....
        /*0040*/ 	.word	0xffffffff


	//   ....[2]....
        /*0044*/ 	.word	0xffffffff


	//   ....[3]....
        /*0048*/ 	.word	0xffffffff


	//   ....[4]....
        /*004c*/ 	.word	0xffffffff


	//   ....[5]....
        /*0050*/ 	.word	0xffffffff


	//----- nvinfo : EIATTR_COOP_GROUP_INSTR_OFFSETS
	.align		4
.L_24:
        /*0054*/ 	.byte	0x04, 0x28
        /*0056*/ 	.short	(.L_26 - .L_25)


	//   ....[0]....
.L_25:
        /*0058*/ 	.word	0x00000060


	//   ....[1]....
        /*005c*/ 	.word	0x00000070


	//   ....[2]....
        /*0060*/ 	.word	0x00000130


	//   ....[3]....
        /*0064*/ 	.word	0x00000330


	//   ....[4]....
        /*0068*/ 	.word	0x00000850


	//   ....[5]....
        /*006c*/ 	.word	0x000012d0


	//----- nvinfo : EIATTR_REG_RECONFIG
	.align		4
.L_26:
        /*0070*/ 	.byte	0x01, 0x54
	.zero		2


	//----- nvinfo : EIATTR_MBARRIER_INSTR_OFFSETS
	.align		4
        /*0074*/ 	.byte	0x04, 0x39
        /*0076*/ 	.short	(.L_28 - .L_27)


	//   ....[0]....
.L_27:
        /*0078*/ 	.word	0x00000230
        /*007c*/ 	.word	0x000000ff
        /*0080*/ 	.word	0x00000000
        /*0084*/ 	.short	0x0100
        /*0086*/ 	.byte	0x08
	.zero		1


	//   ....[1]....
        /*0088*/ 	.word	0x00000240
        /*008c*/ 	.word	0x000000ff
        /*0090*/ 	.word	0x00000038
        /*0094*/ 	.short	0x0100
        /*0096*/ 	.byte	0x08
	.zero		1


	//   ....[2]....
        /*0098*/ 	.word	0x00000250
        /*009c*/ 	.word	0x000000ff
        /*00a0*/ 	.word	0x00000008
        /*00a4*/ 	.short	0x0100
        /*00a6*/ 	.byte	0x08
	.zero		1


	//   ....[3]....
        /*00a8*/ 	.word	0x00000260
        /*00ac*/ 	.word	0x000000ff
        /*00b0*/ 	.word	0x00000040
        /*00b4*/ 	.short	0x0100
        /*00b6*/ 	.byte	0x08
	.zero		1


	//   ....[4]....
        /*00b8*/ 	.word	0x00000270
        /*00bc*/ 	.word	0x000000ff
        /*00c0*/ 	.word	0x00000010
        /*00c4*/ 	.short	0x0100
        /*00c6*/ 	.byte	0x08
	.zero		1


	//   ....[5]....
        /*00c8*/ 	.word	0x00000280
        /*00cc*/ 	.word	0x000000ff
        /*00d0*/ 	.word	0x00000048
        /*00d4*/ 	.short	0x0100
        /*00d6*/ 	.byte	0x08
	.zero		1


	//   ....[6]....
        /*00d8*/ 	.word	0x00000290
        /*00dc*/ 	.word	0x000000ff
        /*00e0*/ 	.word	0x00000018
        /*00e4*/ 	.short	0x0100
        /*00e6*/ 	.byte	0x08
	.zero		1


	//   ....[7]....
        /*00e8*/ 	.word	0x000002a0
        /*00ec*/ 	.word	0x000000ff
        /*00f0*/ 	.word	0x00000050
        /*00f4*/ 	.short	0x0100
        /*00f6*/ 	.byte	0x08
	.zero		1


	//   ....[8]....
        /*00f8*/ 	.word	0x000002b0
        /*00fc*/ 	.word	0x000000ff
        /*0100*/ 	.word	0x00000020
        /*0104*/ 	.short	0x0100
        /*0106*/ 	.byte	0x08
	.zero		1


	//   ....[9]....
        /*0108*/ 	.word	0x000002c0
        /*010c*/ 	.word	0x000000ff
        /*0110*/ 	.word	0x00000058
        /*0114*/ 	.short	0x0100
        /*0116*/ 	.byte	0x08
	.zero		1


	//   ....[10]....
        /*0118*/ 	.word	0x000002d0
        /*011c*/ 	.word	0x000000ff
        /*0120*/ 	.word	0x00000028
        /*0124*/ 	.short	0x0100
        /*0126*/ 	.byte	0x08
	.zero		1


	//   ....[11]....
        /*0128*/ 	.word	0x000002e0
        /*012c*/ 	.word	0x000000ff
        /*0130*/ 	.word	0x00000060
        /*0134*/ 	.short	0x0100
        /*0136*/ 	.byte	0x08
	.zero		1


	//   ....[12]....
        /*0138*/ 	.word	0x000002f0
        /*013c*/ 	.word	0x000000ff
        /*0140*/ 	.word	0x00000030
        /*0144*/ 	.short	0x0100
        /*0146*/ 	.byte	0x08
	.zero		1


	//   ....[13]....
        /*0148*/ 	.word	0x00000300
        /*014c*/ 	.word	0x000000ff
        /*0150*/ 	.word	0x00000068
        /*0154*/ 	.short	0x0100
        /*0156*/ 	.byte	0x08
	.zero		1


	//   ....[14]....
        /*0158*/ 	.word	0x00000740
        /*015c*/ 	.word	0x000000ff
        /*0160*/ 	.word	0x00000080
        /*0164*/ 	.short	0x0100
        /*0166*/ 	.byte	0x06
	.zero		1


	//   ....[15]....
        /*0168*/ 	.word	0x000007e0
        /*016c*/ 	.word	0x000000ff
        /*0170*/ 	.word	0x00000088
        /*0174*/ 	.short	0x0100
        /*0176*/ 	.byte	0x06
	.zero		1


	//   ....[16]....
        /*0178*/ 	.word	0x00001800
        /*017c*/ 	.word	0x000000ff
        /*0180*/ 	.word	0x00000000
        /*0184*/ 	.short	0x010a
        /*0186*/ 	.byte	0x06
	.zero		1


	//   ....[17]....
        /*0188*/ 	.word	0x00001840
        /*018c*/ 	.word	0x000000ff
        /*0190*/ 	.word	0x00000000
        /*0194*/ 	.short	0x010a
        /*0196*/ 	.byte	0x06
	.zero		1


	//   ....[18]....
        /*0198*/ 	.word	0x00002230
        /*019c*/ 	.word	0x000000ff
        /*01a0*/ 	.word	0x00000000
        /*01a4*/ 	.short	0x010a
        /*01a6*/ 	.byte	0x0c
	.zero		1


	//   ....[19]....
        /*01a8*/ 	.word	0x00002270
        /*01ac*/ 	.word	0x000000ff
        /*01b0*/ 	.word	0x00000000
        /*01b4*/ 	.short	0x010a
        /*01b6*/ 	.byte	0x0c
	.zero		1


	//   ....[20]....
        /*01b8*/ 	.word	0x00002960
        /*01bc*/ 	.word	0x0000008c
        /*01c0*/ 	.word	0x00000000
        /*01c4*/ 	.short	0x0101
        /*01c6*/ 	.byte	0x3f
	.zero		1


	//   ....[21]....
        /*01c8*/ 	.word	0x00003020
        /*01cc*/ 	.word	0x0000000c
        /*01d0*/ 	.word	0x00000000
        /*01d4*/ 	.short	0x0101
        /*01d6*/ 	.byte	0x3f
	.zero		1


	//   ....[22]....
        /*01d8*/ 	.word	0x00008a00
        /*01dc*/ 	.word	0x00000014
        /*01e0*/ 	.word	0x00000038
        /*01e4*/ 	.short	0x010a
        /*01e6*/ 	.byte	0x3f
	.zero		1


	//   ....[23]....
        /*01e8*/ 	.word	0x00008e00
        /*01ec*/ 	.word	0x00000008
        /*01f0*/ 	.word	0x00000088
        /*01f4*/ 	.short	0x0101
        /*01f6*/ 	.byte	0x3f
	.zero		1


	//   ....[24]....
        /*01f8*/ 	.word	0x000094e0
        /*01fc*/ 	.word	0x00000006
        /*0200*/ 	.word	0x00000000
        /*0204*/ 	.short	0x010a
        /*0206*/ 	.byte	0x3f
	.zero		1


	//   ....[25]....
        /*0208*/ 	.word	0x00009560
        /*020c*/ 	.word	0x00000007
        /*0210*/ 	.word	0x00000000
        /*0214*/ 	.short	0x010a
        /*0216*/ 	.byte	0x3f
	.zero		1


	//   ....[26]....
        /*0218*/ 	.word	0x000095f0
        /*021c*/ 	.word	0x00000006
        /*0220*/ 	.word	0x00000000
        /*0224*/ 	.short	0x010a
        /*0226*/ 	.byte	0x3f
	.zero		1


	//   ....[27]....
        /*0228*/ 	.word	0x00009680
        /*022c*/ 	.word	0x00000009
        /*0230*/ 	.word	0x00000000
        /*0234*/ 	.short	0x010a
        /*0236*/ 	.byte	0x3f
	.zero		1


	//   ....[28]....
        /*0238*/ 	.word	0x00009710
        /*023c*/ 	.word	0x0000000a
        /*0240*/ 	.word	0x00000000
        /*0244*/ 	.short	0x010a
        /*0246*/ 	.byte	0x3f
	.zero		1


	//   ....[29]....
        /*0248*/ 	.word	0x000097a0
        /*024c*/ 	.word	0x0000000b
        /*0250*/ 	.word	0x00000000
        /*0254*/ 	.short	0x010a
        /*0256*/ 	.byte	0x3f
	.zero		1


	//   ....[30]....
        /*0258*/ 	.word	0x00009830
        /*025c*/ 	.word	0x00000003
        /*0260*/ 	.word	0x00000000
        /*0264*/ 	.short	0x010a
        /*0266*/ 	.byte	0x3f
	.zero		1


	//   ....[31]....
        /*0268*/ 	.word	0x000098a0
        /*026c*/ 	.word	0x0000000d
        /*0270*/ 	.word	0x00000000
        /*0274*/ 	.short	0x010a
        /*0276*/ 	.byte	0x3f
	.zero		1


	//   ....[32]....
        /*0278*/ 	.word	0x00009900
        /*027c*/ 	.word	0x00000091
        /*0280*/ 	.word	0x00000000
        /*0284*/ 	.short	0x010a
        /*0286*/ 	.byte	0x3f
	.zero		1


	//   ....[33]....
        /*0288*/ 	.word	0x000099d0
        /*028c*/ 	.word	0x00000014
        /*0290*/ 	.word	0x00000038
        /*0294*/ 	.short	0x010a
        /*0296*/ 	.byte	0x3f
	.zero		1


	//   ....[34]....
        /*0298*/ 	.word	0x00009aa0
        /*029c*/ 	.word	0x00000006
        /*02a0*/ 	.word	0x00000000
        /*02a4*/ 	.short	0x010a
        /*02a6*/ 	.byte	0x3f
	.zero		1


	//   ....[35]....
        /*02a8*/ 	.word	0x00009af0
        /*02ac*/ 	.word	0x00000007
        /*02b0*/ 	.word	0x00000000
        /*02b4*/ 	.short	0x010a
        /*02b6*/ 	.byte	0x3f
	.zero		1


	//   ....[36]....
        /*02b8*/ 	.word	0x00009b40
        /*02bc*/ 	.word	0x00000006
        /*02c0*/ 	.word	0x00000000
        /*02c4*/ 	.short	0x010a
        /*02c6*/ 	.byte	0x3f
	.zero		1


	//   ....[37]....
        /*02c8*/ 	.word	0x00009b90
        /*02cc*/ 	.word	0x00000009
        /*02d0*/ 	.word	0x00000000
        /*02d4*/ 	.short	0x010a
        /*02d6*/ 	.byte	0x3f
	.zero		1


	//   ....[38]....
        /*02d8*/ 	.word	0x00009be0
        /*02dc*/ 	.word	0x0000000a
        /*02e0*/ 	.word	0x00000000
        /*02e4*/ 	.short	0x010a
        /*02e6*/ 	.byte	0x3f
	.zero		1


	//   ....[39]....
        /*02e8*/ 	.word	0x00009c30
        /*02ec*/ 	.word	0x0000000b
        /*02f0*/ 	.word	0x00000000
        /*02f4*/ 	.short	0x010a
        /*02f6*/ 	.byte	0x3f
	.zero		1


	//----- nvinfo : EIATTR_NUM_MBARRIERS
	.align		4
.L_28:
        /*02f8*/ 	.byte	0x03, 0x38
        /*02fa*/ 	.short	0x0010


	//----- nvinfo : EIATTR_EXIT_INSTR_OFFSETS
	.align		4
        /*02fc*/ 	.byte	0x04, 0x1c
        /*02fe*/ 	.short	(.L_30 - .L_29)


	//   ....[0]....
.L_29:
        /*0300*/ 	.word	0x000009b0


	//   ....[1]....
        /*0304*/ 	.word	0x000011a0


	//   ....[2]....
        /*0308*/ 	.word	0x00008050


	//   ....[3]....
        /*030c*/ 	.word	0x000085b0


	//   ....[4]....
        /*0310*/ 	.word	0x00009880


	//----- nvinfo : EIATTR_MAX_THREADS
	.align		4
.L_30:
        /*0314*/ 	.byte	0x04, 0x05
        /*0316*/ 	.short	(.L_32 - .L_31)
.L_31:
        /*0318*/ 	.word	0x00000180
        /*031c*/ 	.word	0x00000001
        /*0320*/ 	.word	0x00000001


	//----- nvinfo : EIATTR_CRS_STACK_SIZE
	.align		4
.L_32:
        /*0324*/ 	.byte	0x04, 0x1e
        /*0326*/ 	.short	(.L_34 - .L_33)
.L_33:
        /*0328*/ 	.word	0x00000000


	//----- nvinfo : EIATTR_CBANK_PARAM_SIZE
	.align		4
.L_34:
        /*032c*/ 	.byte	0x03, 0x19
        /*032e*/ 	.short	0x0470


	//----- nvinfo : EIATTR_PARAM_CBANK
	.align		4
        /*0330*/ 	.byte	0x04, 0x0a
        /*0332*/ 	.short	(.L_36 - .L_35)
	.align		4
.L_35:
        /*0334*/ 	.word	index@(.nv.constant0._ZN7cutlass13device_kernelINS_4gemm6kernel13GemmUniversalIN4cute5tupleIJiiiiEEENS1_10collective13CollectiveMmaINS1_37MainloopSm90TmaGmmaWarpSpecializedFP8ILi7ENS5_IJNS4_1CILi2EEESB_NSA_ILi1EEEEEENS1_35KernelTmaWarpSpecializedCooperativeEEENS5_IJNSA_ILi128EEESG_SG_EEENS_12float_e4m3_tENS5_IJlSC_lEEESI_SJ_NS4_8TiledMMAINS4_8MMA_AtomIJNS4_4SM904GMMA31MMA_64x128x32_F32E4M3E4M3_SS_TNILNSN_7ScaleInE1ELSP_1EEEEEENS4_6LayoutINS5_IJSB_SC_SC_EEENS5_IJSC_NSA_ILi0EEESU_EEEEENS5_IJNS4_10UnderscoreESX_SX_EEEEENS4_23SM90_TMA_LOAD_MULTICASTENS4_14ComposedLayoutINS4_7SwizzleILi3ELi4ELi3EEENS4_18smem_ptr_flag_bitsILi8EEENSS_INS5_IJNSA_ILi8EEESG_EEENS5_IJSG_SC_EEEEEEEvNS4_8identityES10_S1A_vS1B_EENS_8epilogue10collective6detail29Sm90TmaWarpSpecializedAdapterINS1E_15DefaultEpilogueISI_SJ_SJ_NS1D_6thread17LinearCombinationISI_Li1EffLNS1I_9ScaleType4KindE0ELNS_15FloatRoundStyleE2ESI_EENS1_15EpilogueDefaultEEEEEvvEEEEvNT_6ParamsE)
        /*0338*/ 	.short	0x0210
        /*033a*/ 	.short	0x0470


	//----- nvinfo : EIATTR_SW_WAR
	.align		4
.L_36:
        /*033c*/ 	.byte	0x04, 0x36
        /*033e*/ 	.short	(.L_38 - .L_37)
.L_37:
        /*0340*/ 	.word	0x00000008
.L_38:


//--------------------- .nv.callgraph             --------------------------
	.section	.nv.callgraph,"",@"SHT_CUDA_CALLGRAPH"
	.align	4
	.sectionentsize	8
	.align		4
        /*0000*/ 	.word	0x00000000
	.align		4
        /*0004*/ 	.word	0xffffffff
	.align		4
        /*0008*/ 	.word	0x00000000
	.align		4
        /*000c*/ 	.word	0xfffffffe
	.align		4
        /*0010*/ 	.word	0x00000000
	.align		4
        /*0014*/ 	.word	0xfffffffd
	.align		4
        /*0018*/ 	.word	0x00000000
	.align		4
        /*001c*/ 	.word	0xfffffffc


//--------------------- .nv.constant4             --------------------------
	.section	.nv.constant4,"a",@progbits
	.align	8
	.align		8
.nv.constant4:
        /*0000*/ 	.dword	_ZN39_INTERNAL_67fe613e_4_k_cu_3a57ffd1_48614cuda3std3__45__cpo5beginE
	.align		8
        /*0008*/ 	.dword	_ZN39_INTERNAL_67fe613e_4_k_cu_3a57ffd1_48614cuda3std3__45__cpo3endE
	.align		8
        /*0010*/ 	.dword	_ZN39_INTERNAL_67fe613e_4_k_cu_3a57ffd1_48614cuda3std3__45__cpo6cbeginE
	.align		8
        /*0018*/ 	.dword	_ZN39_INTERNAL_67fe613e_4_k_cu_3a57ffd1_48614cuda3std3__45__cpo4cendE
	.align		8
        /*0020*/ 	.dword	_ZN39_INTERNAL_67fe613e_4_k_cu_3a57ffd1_48614cuda3std3__441_GLOBAL__N__67fe613e_4_k_cu_3a57ffd1_48616ignoreE
	.align		8
        /*0028*/ 	.dword	_ZN39_INTERNAL_67fe613e_4_k_cu_3a57ffd1_48614cuda3std3__419piecewise_constructE
	.align		8
        /*0030*/ 	.dword	_ZN39_INTERNAL_67fe613e_4_k_cu_3a57ffd1_48614cuda3std3__48in_placeE
	.align		8
        /*0038*/ 	.dword	_ZN39_INTERNAL_67fe613e_4_k_cu_3a57ffd1_48614cuda3std6ranges3__45__cpo4swapE
	.align		8
        /*0040*/ 	.dword	_ZN39_INTERNAL_67fe613e_4_k_cu_3a57ffd1_48614cuda3std6ranges3__45__cpo9iter_moveE
	.align		8
        /*0048*/ 	.dword	_ZN39_INTERNAL_67fe613e_4_k_cu_3a57ffd1_48614cute7productE
	.align		8
        /*0050*/ 	.dword	_ZN39_INTERNAL_67fe613e_4_k_cu_3a57ffd1_48614cute1_E


//--------------------- .text._ZN7cutlass13device_kernelINS_4gemm6kernel13GemmUniversalIN4cute5tupleIJiiiiEEENS1_10collective13CollectiveMmaINS1_37MainloopSm90TmaGmmaWarpSpecializedFP8ILi7ENS5_IJNS4_1CILi2EEESB_NSA_ILi1EEEEEENS1_35KernelTmaWarpSpecializedCooperativeEEENS5_IJNSA_ILi128EEESG_SG_EEENS_12float_e4m3_tENS5_IJlSC_lEEESI_SJ_NS4_8TiledMMAINS4_8MMA_AtomIJNS4_4SM904GMMA31MMA_64x128x32_F32E4M3E4M3_SS_TNILNSN_7ScaleInE1ELSP_1EEEEEENS4_6LayoutINS5_IJSB_SC_SC_EEENS5_IJSC_NSA_ILi0EEESU_EEEEENS5_IJNS4_10UnderscoreESX_SX_EEEEENS4_23SM90_TMA_LOAD_MULTICASTENS4_14ComposedLayoutINS4_7SwizzleILi3ELi4ELi3EEENS4_18smem_ptr_flag_bitsILi8EEENSS_INS5_IJNSA_ILi8EEESG_EEENS5_IJSG_SC_EEEEEEEvNS4_8identityES10_S1A_vS1B_EENS_8epilogue10collective6detail29Sm90TmaWarpSpecializedAdapterINS1E_15DefaultEpilogueISI_SJ_SJ_NS1D_6thread17LinearCombinationISI_Li1EffLNS1I_9ScaleType4KindE0ELNS_15FloatRoundStyleE2ESI_EENS1_15EpilogueDefaultEEEEEvvEEEEvNT_6ParamsE --------------------------
	.section	.text._ZN7cutlass13device_kernelINS_4gemm6kernel13GemmUniversalIN4cute5tupleIJiiiiEEENS1_10collective13CollectiveMmaINS1_37MainloopSm90TmaGmmaWarpSpecializedFP8ILi7ENS5_IJNS4_1CILi2EEESB_NSA_ILi1EEEEEENS1_35KernelTmaWarpSpecializedCooperativeEEENS5_IJNSA_ILi128EEESG_SG_EEENS_12float_e4m3_tENS5_IJlSC_lEEESI_SJ_NS4_8TiledMMAINS4_8MMA_AtomIJNS4_4SM904GMMA31MMA_64x128x32_F32E4M3E4M3_SS_TNILNSN_7ScaleInE1ELSP_1EEEEEENS4_6LayoutINS5_IJSB_SC_SC_EEENS5_IJSC_NSA_ILi0EEESU_EEEEENS5_IJNS4_10UnderscoreESX_SX_EEEEENS4_23SM90_TMA_LOAD_MULTICASTENS4_14ComposedLayoutINS4_7SwizzleILi3ELi4ELi3EEENS4_18smem_ptr_flag_bitsILi8EEENSS_INS5_IJNSA_ILi8EEESG_EEENS5_IJSG_SC_EEEEEEEvNS4_8identityES10_S1A_vS1B_EENS_8epilogue10collective6detail29Sm90TmaWarpSpecializedAdapterINS1E_15DefaultEpilogueISI_SJ_SJ_NS1D_6thread17LinearCombinationISI_Li1EffLNS1I_9ScaleType4KindE0ELNS_15FloatRoundStyleE2ESI_EENS1_15EpilogueDefaultEEEEEvvEEEEvNT_6ParamsE,"ax",@progbits
	.align	128
.text._ZN7cutlass13device_kernelINS_4gemm6kernel13GemmUniversalIN4cute5tupleIJiiiiEEENS1_10collective13CollectiveMmaINS1_37MainloopSm90TmaGmmaWarpSpecializedFP8ILi7ENS5_IJNS4_1CILi2EEESB_NSA_ILi1EEEEEENS1_35KernelTmaWarpSpecializedCooperativeEEENS5_IJNSA_ILi128EEESG_SG_EEENS_12float_e4m3_tENS5_IJlSC_lEEESI_SJ_NS4_8TiledMMAINS4_8MMA_AtomIJNS4_4SM904GMMA31MMA_64x128x32_F32E4M3E4M3_SS_TNILNSN_7ScaleInE1ELSP_1EEEEEENS4_6LayoutINS5_IJSB_SC_SC_EEENS5_IJSC_NSA_ILi0EEESU_EEEEENS5_IJNS4_10UnderscoreESX_SX_EEEEENS4_23SM90_TMA_LOAD_MULTICASTENS4_14ComposedLayoutINS4_7SwizzleILi3ELi4ELi3EEENS4_18smem_ptr_flag_bitsILi8EEENSS_INS5_IJNSA_ILi8EEESG_EEENS5_IJSG_SC_EEEEEEEvNS4_8identityES10_S1A_vS1B_EENS_8epilogue10collective6detail29Sm90TmaWarpSpecializedAdapterINS1E_15DefaultEpilogueISI_SJ_SJ_NS1D_6thread17LinearCombinationISI_Li1EffLNS1I_9ScaleType4KindE0ELNS_15FloatRoundStyleE2ESI_EENS1_15EpilogueDefaultEEEEEvvEEEEvNT_6ParamsE:
        .type           _ZN7cutlass13device_kernelINS_4gemm6kernel13GemmUniversalIN4cute5tupleIJiiiiEEENS1_10collective13CollectiveMmaINS1_37MainloopSm90TmaGmmaWarpSpecializedFP8ILi7ENS5_IJNS4_1CILi2EEESB_NSA_ILi1EEEEEENS1_35KernelTmaWarpSpecializedCooperativeEEENS5_IJNSA_ILi128EEESG_SG_EEENS_12float_e4m3_tENS5_IJlSC_lEEESI_SJ_NS4_8TiledMMAINS4_8MMA_AtomIJNS4_4SM904GMMA31MMA_64x128x32_F32E4M3E4M3_SS_TNILNSN_7ScaleInE1ELSP_1EEEEEENS4_6LayoutINS5_IJSB_SC_SC_EEENS5_IJSC_NSA_ILi0EEESU_EEEEENS5_IJNS4_10UnderscoreESX_SX_EEEEENS4_23SM90_TMA_LOAD_MULTICASTENS4_14ComposedLayoutINS4_7SwizzleILi3ELi4ELi3EEENS4_18smem_ptr_flag_bitsILi8EEENSS_INS5_IJNSA_ILi8EEESG_EEENS5_IJSG_SC_EEEEEEEvNS4_8identityES10_S1A_vS1B_EENS_8epilogue10collective6detail29Sm90TmaWarpSpecializedAdapterINS1E_15DefaultEpilogueISI_SJ_SJ_NS1D_6thread17LinearCombinationISI_Li1EffLNS1I_9ScaleType4KindE0ELNS_15FloatRoundStyleE2ESI_EENS1_15EpilogueDefaultEEEEEvvEEEEvNT_6ParamsE,@function
        .size           _ZN7cutlass13device_kernelINS_4gemm6kernel13GemmUniversalIN4cute5tupleIJiiiiEEENS1_10collective13CollectiveMmaINS1_37MainloopSm90TmaGmmaWarpSpecializedFP8ILi7ENS5_IJNS4_1CILi2EEESB_NSA_ILi1EEEEEENS1_35KernelTmaWarpSpecializedCooperativeEEENS5_IJNSA_ILi128EEESG_SG_EEENS_12float_e4m3_tENS5_IJlSC_lEEESI_SJ_NS4_8TiledMMAINS4_8MMA_AtomIJNS4_4SM904GMMA31MMA_64x128x32_F32E4M3E4M3_SS_TNILNSN_7ScaleInE1ELSP_1EEEEEENS4_6LayoutINS5_IJSB_SC_SC_EEENS5_IJSC_NSA_ILi0EEESU_EEEEENS5_IJNS4_10UnderscoreESX_SX_EEEEENS4_23SM90_TMA_LOAD_MULTICASTENS4_14ComposedLayoutINS4_7SwizzleILi3ELi4ELi3EEENS4_18smem_ptr_flag_bitsILi8EEENSS_INS5_IJNSA_ILi8EEESG_EEENS5_IJSG_SC_EEEEEEEvNS4_8identityES10_S1A_vS1B_EENS_8epilogue10collective6detail29Sm90TmaWarpSpecializedAdapterINS1E_15DefaultEpilogueISI_SJ_SJ_NS1D_6thread17LinearCombinationISI_Li1EffLNS1I_9ScaleType4KindE0ELNS_15FloatRoundStyleE2ESI_EENS1_15EpilogueDefaultEEEEEvvEEEEvNT_6ParamsE,(.L_x_212 - _ZN7cutlass13device_kernelINS_4gemm6kernel13GemmUniversalIN4cute5tupleIJiiiiEEENS1_10collective13CollectiveMmaINS1_37MainloopSm90TmaGmmaWarpSpecializedFP8ILi7ENS5_IJNS4_1CILi2EEESB_NSA_ILi1EEEEEENS1_35KernelTmaWarpSpecializedCooperativeEEENS5_IJNSA_ILi128EEESG_SG_EEENS_12float_e4m3_tENS5_IJlSC_lEEESI_SJ_NS4_8TiledMMAINS4_8MMA_AtomIJNS4_4SM904GMMA31MMA_64x128x32_F32E4M3E4M3_SS_TNILNSN_7ScaleInE1ELSP_1EEEEEENS4_6LayoutINS5_IJSB_SC_SC_EEENS5_IJSC_NSA_ILi0EEESU_EEEEENS5_IJNS4_10UnderscoreESX_SX_EEEEENS4_23SM90_TMA_LOAD_MULTICASTENS4_14ComposedLayoutINS4_7SwizzleILi3ELi4ELi3EEENS4_18smem_ptr_flag_bitsILi8EEENSS_INS5_IJNSA_ILi8EEESG_EEENS5_IJSG_SC_EEEEEEEvNS4_8identityES10_S1A_vS1B_EENS_8epilogue10collective6detail29Sm90TmaWarpSpecializedAdapterINS1E_15DefaultEpilogueISI_SJ_SJ_NS1D_6thread17LinearCombinationISI_Li1EffLNS1I_9ScaleType4KindE0ELNS_15FloatRoundStyleE2ESI_EENS1_15EpilogueDefaultEEEEEvvEEEEvNT_6ParamsE)
        .other          _ZN7cutlass13device_kernelINS_4gemm6kernel13GemmUniversalIN4cute5tupleIJiiiiEEENS1_10collective13CollectiveMmaINS1_37MainloopSm90TmaGmmaWarpSpecializedFP8ILi7ENS5_IJNS4_1CILi2EEESB_NSA_ILi1EEEEEENS1_35KernelTmaWarpSpecializedCooperativeEEENS5_IJNSA_ILi128EEESG_SG_EEENS_12float_e4m3_tENS5_IJlSC_lEEESI_SJ_NS4_8TiledMMAINS4_8MMA_AtomIJNS4_4SM904GMMA31MMA_64x128x32_F32E4M3E4M3_SS_TNILNSN_7ScaleInE1ELSP_1EEEEEENS4_6LayoutINS5_IJSB_SC_SC_EEENS5_IJSC_NSA_ILi0EEESU_EEEEENS5_IJNS4_10UnderscoreESX_SX_EEEEENS4_23SM90_TMA_LOAD_MULTICASTENS4_14ComposedLayoutINS4_7SwizzleILi3ELi4ELi3EEENS4_18smem_ptr_flag_bitsILi8EEENSS_INS5_IJNSA_ILi8EEESG_EEENS5_IJSG_SC_EEEEEEEvNS4_8identityES10_S1A_vS1B_EENS_8epilogue10collective6detail29Sm90TmaWarpSpecializedAdapterINS1E_15DefaultEpilogueISI_SJ_SJ_NS1D_6thread17LinearCombinationISI_Li1EffLNS1I_9ScaleType4KindE0ELNS_15FloatRoundStyleE2ESI_EENS1_15EpilogueDefaultEEEEEvvEEEEvNT_6ParamsE,@"STO_CUDA_ENTRY STV_DEFAULT"
_ZN7cutlass13device_kernelINS_4gemm6kernel13GemmUniversalIN4cute5tupleIJiiiiEEENS1_10collective13CollectiveMmaINS1_37MainloopSm90TmaGmmaWarpSpecializedFP8ILi7ENS5_IJNS4_1CILi2EEESB_NSA_ILi1EEEEEENS1_35KernelTmaWarpSpecializedCooperativeEEENS5_IJNSA_ILi128EEESG_SG_EEENS_12float_e4m3_tENS5_IJlSC_lEEESI_SJ_NS4_8TiledMMAINS4_8MMA_AtomIJNS4_4SM904GMMA31MMA_64x128x32_F32E4M3E4M3_SS_TNILNSN_7ScaleInE1ELSP_1EEEEEENS4_6LayoutINS5_IJSB_SC_SC_EEENS5_IJSC_NSA_ILi0EEESU_EEEEENS5_IJNS4_10UnderscoreESX_SX_EEEEENS4_23SM90_TMA_LOAD_MULTICASTENS4_14ComposedLayoutINS4_7SwizzleILi3ELi4ELi3EEENS4_18smem_ptr_flag_bitsILi8EEENSS_INS5_IJNSA_ILi8EEESG_EEENS5_IJSG_SC_EEEEEEEvNS4_8identityES10_S1A_vS1B_EENS_8epilogue10collective6detail29Sm90TmaWarpSpecializedAdapterINS1E_15DefaultEpilogueISI_SJ_SJ_NS1D_6thread17LinearCombinationISI_Li1EffLNS1I_9ScaleType4KindE0ELNS_15FloatRoundStyleE2ESI_EENS1_15EpilogueDefaultEEEEEvvEEEEvNT_6ParamsE:
[----:B------:R-:W-:Y:S01]  /*0000*/  LDC R1, c[0x0][0x28] ;  /* 0x00000a00ff017b82 */ /* 0x000fe20000000800 */
[----:B------:R-:W0:Y:S01]  /*0010*/  S2R R0, SR_TID.X ;  /* 0x0000000000007919 */ /* 0x000e220000002100 */
[----:B------:R-:W-:Y:S01]  /*0020*/  ELECT P0, URZ, PT ;  /* 0x00000000003f782f */ /* 0x000fe20003800000 */
[----:B------:R-:W-:Y:S01]  /*0030*/  BSSY B0, `(.L_x_0) ;  /* 0x000000f000007945 */ /* 0x000fe20003800000 */
[--C-:B0-----:R-:W-:Y:S02]  /*0040*/  SHF.R.U32.HI R2, RZ, 0x5, R0.reuse ;  /* 0x00000005ff027819 */ /* 0x101fe40000011600 */
[----:B------:R-:W-:-:S03]  /*0050*/  SHF.R.U32.HI R3, RZ, 0x7, R0 ;  /* 0x00000007ff037819 */ /* 0x000fc60000011600 */
[----:B------:R-:W0:Y:S04]  /*0060*/  SHFL.IDX PT, R7, R2, RZ, 0x1f ;  /* 0x00001fff02077589 */ /* 0x000e2800000e0000 */
[----:B------:R-:W1:Y:S01]  /*0070*/  SHFL.IDX PT, R3, R3, RZ, 0x1f ;  /* 0x00001fff03037589 */ /* 0x000e6200000e0000 */
[----:B0-----:R-:W-:-:S13]  /*0080*/  ISETP.NE.OR P0, PT, R7, RZ, !P0 ;  /* 0x000000ff0700720c */ /* 0x001fda0004705670 */
[----:B-1----:R-:W-:Y:S05]  /*0090*/  @P0 BRA `(.L_x_1) ;  /* 0x0000000000200947 */ /* 0x002fea0003800000 */
[----:B------:R-:W-:Y:S02]  /*00a0*/  ULDC.64 UR4, c[0x0][0x198] ;  /* 0x0000660000047ab9 */ /* 0x000fe40000000a00 */
[----:B------:R-:W-:Y:S02]  /*00b0*/  UIADD3 UR6, UP0, UR4, 0xf0, URZ ;  /* 0x000000f004067890 */ /* 0x000fe4000ff1e03f */
[----:B------:R-:W-:Y:S02]  /*00c0*/  UIADD3 UR4, UP1, UR4, 0x1f0, URZ ;  /* 0x000001f004047890 */ /* 0x000fe4000ff3e03f */
[----:B------:R-:W-:Y:S02]  /*00d0*/  UIADD3.X UR7, URZ, UR5, URZ, UP0, !UPT ;  /* 0x000000053f077290 */ /* 0x000fe400087fe43f */
[----:B------:R-:W-:-:S07]  /*00e0*/  UIADD3.X UR5, URZ, UR5, URZ, UP1, !UPT ;  /* 0x000000053f057290 */ /* 0x000fce0008ffe43f */
[----:B------:R0:W-:Y:S02]  /*00f0*/  UTMACCTL.PF [UR6] ;  /* 0x00000000060079b9 */ /* 0x0001e40008040000 */
[----:B------:R0:W-:Y:S02]  /*0100*/  UTMACCTL.PF [UR4] ;  /* 0x00000000040079b9 */ /* 0x0001e40008040000 */
[----:B0-----:R-:W-:Y:S01]  /*0110*/  NOP ;  /* 0x0000000000007918 */ /* 0x001fe20000000000 */
.L_x_1:
[----:B------:R-:W-:Y:S05]  /*0120*/  BSYNC B0 ;  /* 0x0000000000007941 */ /* 0x000fea0003800000 */
.L_x_0:
[----:B------:R-:W0:Y:S02]  /*0130*/  SHFL.IDX PT, R4, R2, RZ, 0x1f ;  /* 0x00001fff02047589 */ /* 0x000e2400000e0000 */
[----:B0-----:R-:W-:-:S13]  /*0140*/  ISETP.NE.AND P0, PT, R4, RZ, PT ;  /* 0x000000ff0400720c */ /* 0x001fda0003f05270 */
[----:B------:R-:W-:Y:S05]  /*0150*/  @P0 BRA `(.L_x_2) ;  /* 0x0000000000700947 */ /* 0x000fea0003800000 */
[----:B------:R-:W0:Y:S01]  /*0160*/  S2UR UR8, SR_CgaCtaId ;  /* 0x00000000000879c3 */ /* 0x000e220000008800 */
[----:B------:R-:W-:Y:S01]  /*0170*/  UMOV UR4, 0x400 ;  /* 0x0000040000047882 */ /* 0x000fe20000000000 */
[----:B------:R-:W-:Y:S01]  /*0180*/  UMOV UR5, 0x1 ;  /* 0x0000000100057882 */ /* 0x000fe20000000000 */
[----:B------:R-:W-:Y:S01]  /*0190*/  UMOV UR6, 0x6 ;  /* 0x0000000600067882 */ /* 0x000fe20000000000 */
[----:B------:R-:W-:Y:S01]  /*01a0*/  ELECT P0, URZ, PT ;  /* 0x00000000003f782f */ /* 0x000fe20003800000 */
[----:B------:R-:W-:-:S04]  /*01b0*/  UIADD3 UR6, -UR6, 0x100000, URZ ;  /* 0x0010000006067890 */ /* 0x000fc8000fffe13f */
[----:B------:R-:W-:Y:S02]  /*01c0*/  USHF.L.U32 UR7, UR6, 0xb, URZ ;  /* 0x0000000b06077899 */ /* 0x000fe4000800063f */
[----:B------:R-:W-:Y:S02]  /*01d0*/  USHF.L.U32 UR6, UR6, 0x1, URZ ;  /* 0x0000000106067899 */ /* 0x000fe4000800063f */
[----:B0-----:R-:W-:Y:S02]  /*01e0*/  ULEA UR8, UR8, UR4, 0x18 ;  /* 0x0000000408087291 */ /* 0x001fe4000f8ec03f */
[----:B------:R-:W-:-:S04]  /*01f0*/  UIADD3 UR4, -UR5, 0x100000, URZ ;  /* 0x0010000005047890 */ /* 0x000fc8000fffe13f */
[----:B------:R-:W-:Y:S02]  /*0200*/  USHF.L.U32 UR5, UR4, 0xb, URZ ;  /* 0x0000000b04057899 */ /* 0x000fe4000800063f */
[----:B------:R-:W-:Y:S01]  /*0210*/  USHF.L.U32 UR4, UR4, 0x1, URZ ;  /* 0x0000000104047899 */ /* 0x000fe2000800063f */
[----:B------:R-:W0:Y:S11]  /*0220*/  FENCE.VIEW.ASYNC.S ;  /* 0x00000000000073c6 */ /* 0x000e360000000000 */
[----:B0-----:R0:W1:Y:S01]  /*0230*/  SYNCS.EXCH.64 URZ, [UR8], UR4 ;  /* 0x00000004083f75b2 */ /* 0x0010620008000100 */
[----:B------:R0:W2:Y:S01]  /*0240*/  SYNCS.EXCH.64 URZ, [UR8+0x38], UR6 ;  /* 0x00003806083f75b2 */ /* 0x0000a20008000100 */
[----:B------:R0:W3:Y:S01]  /*0250*/  SYNCS.EXCH.64 URZ, [UR8+0x8], UR4 ;  /* 0x00000804083f75b2 */ /* 0x0000e20008000100 */
[----:B------:R0:W4:Y:S01]  /*0260*/  SYNCS.EXCH.64 URZ, [UR8+0x40], UR6 ;  /* 0x00004006083f75b2 */ /* 0x0001220008000100 */
[----:B------:R0:W0:Y:S01]  /*0270*/  SYNCS.EXCH.64 URZ, [UR8+0x10], UR4 ;  /* 0x00001004083f75b2 */ /* 0x0000220008000100 */
        /* <DEDUP_REMOVED lines=9> */
[----:B------:R-:W-:Y:S01]  /*0310*/  NOP ;  /* 0x0000000000007918 */ /* 0x000fe20000000000 */
.L_x_2:
[----:B------:R-:W-:Y:S01]  /*0320*/  SHF.R.S32.HI R5, RZ, 0x1f, R0 ;  /* 0x0000001fff057819 */ /* 0x000fe20000011400 */
[----:B------:R-:W5:Y:S01]  /*0330*/  SHFL.IDX PT, R2, R2, RZ, 0x1f ;  /* 0x00001fff02027589 */ /* 0x000f6200000e0000 */
[----:B0-----:R-:W0:Y:S01]  /*0340*/  S2UR UR8, SR_CTAID.X ;  /* 0x00000000000879c3 */ /* 0x001e220000002500 */
[----:B------:R-:W-:Y:S02]  /*0350*/  ELECT P0, URZ, PT ;  /* 0x00000000003f782f */ /* 0x000fe40003800000 */
[----:B------:R-:W-:Y:S01]  /*0360*/  LEA.HI R5, R5, R0, RZ, 0x7 ;  /* 0x0000000005057211 */ /* 0x000fe200078f38ff */
[----:B------:R-:W1:Y:S01]  /*0370*/  S2R R8, SR_CTAID.Y ;  /* 0x0000000000087919 */ /* 0x000e620000002600 */
[----:B------:R-:W-:Y:S01]  /*0380*/  SHF.R.S32.HI R11, RZ, 0x1f, R4 ;  /* 0x0000001fff0b7819 */ /* 0x000fe20000011404 */
[----:B------:R-:W-:Y:S01]  /*0390*/  ULDC UR4, c[0x0][0x150] ;  /* 0x0000540000047ab9 */ /* 0x000fe20000000800 */
[----:B------:R-:W-:Y:S01]  /*03a0*/  LOP3.LUT R5, R5, 0xffffff80, RZ, 0xc0, !PT ;  /* 0xffffff8005057812 */ /* 0x000fe200078ec0ff */
[----:B------:R-:W-:Y:S01]  /*03b0*/  VIADD R16, R3, 0xffffffff ;  /* 0xffffffff03107836 */ /* 0x000fe20000000000 */
[----:B------:R-:W-:Y:S01]  /*03c0*/  LEA.HI R11, R11, R4, RZ, 0x2 ;  /* 0x000000040b0b7211 */ /* 0x000fe200078f10ff */
[----:B------:R-:W2:Y:S01]  /*03d0*/  LDC R12, c[0x0][0x144] ;  /* 0x00005100ff0c7b82 */ /* 0x000ea20000000800 */
[----:B------:R-:W-:Y:S01]  /*03e0*/  NOP ;  /* 0x0000000000007918 */ /* 0x000fe20000000000 */
[----:B------:R-:W-:Y:S01]  /*03f0*/  IMAD.IADD R6, R0, 0x1, -R5 ;  /* 0x0000000100067824 */ /* 0x000fe200078e0a05 */
[----:B------:R-:W-:Y:S01]  /*0400*/  LOP3.LUT R11, R11, 0x3ffffffc, RZ, 0xc0, !PT ;  /* 0x3ffffffc0b0b7812 */ /* 0x000fe200078ec0ff */
[----:B------:R-:W-:Y:S01]  /*0410*/  NOP ;  /* 0x0000000000007918 */ /* 0x000fe20000000000 */
[----:B------:R-:W-:-:S02]  /*0420*/  ISETP.NE.AND P4, PT, R3, RZ, PT ;  /* 0x000000ff0300720c */ /* 0x000fc40003f85270 */
[----:B------:R-:W-:Y:S01]  /*0430*/  SHF.R.S32.HI R5, RZ, 0x1f, R6 ;  /* 0x0000001fff057819 */ /* 0x000fe20000011406 */
[----:B------:R-:W-:Y:S01]  /*0440*/  IMAD.IADD R4, R4, 0x1, -R11 ;  /* 0x0000000104047824 */ /* 0x000fe200078e0a0b */
[----:B------:R-:W3:Y:S01]  /*0450*/  LDC R14, c[0x0][0x140] ;  /* 0x00005000ff0e7b82 */ /* 0x000ee20000000800 */
[----:B------:R-:W-:Y:S02]  /*0460*/  ISETP.GE.U32.AND P6, PT, R16, 0x2, PT ;  /* 0x000000021000780c */ /* 0x000fe40003fc6070 */
[----:B------:R-:W-:Y:S02]  /*0470*/  LEA.HI R5, R5, R6, RZ, 0x3 ;  /* 0x0000000605057211 */ /* 0x000fe400078f18ff */
[----:B-----5:R-:W-:Y:S02]  /*0480*/  ISETP.NE.OR P0, PT, R2, RZ, !P0 ;  /* 0x000000ff0200720c */ /* 0x020fe40004705670 */
[--C-:B------:R-:W-:Y:S01]  /*0490*/  SHF.R.S32.HI R2, RZ, 0x3, R5.reuse ;  /* 0x00000003ff027819 */ /* 0x100fe20000011405 */
[----:B------:R-:W5:Y:S01]  /*04a0*/  LDC R13, c[0x0][0x148] ;  /* 0x00005200ff0d7b82 */ /* 0x000f620000000800 */
[----:B------:R-:W-:-:S02]  /*04b0*/  SHF.R.S32.HI R5, RZ, 0x1f, R5 ;  /* 0x0000001fff057819 */ /* 0x000fc40000011405 */
[----:B0-----:R-:W-:Y:S02]  /*04c0*/  I2FP.F32.U32 R10, UR8 ;  /* 0x00000008000a7c45 */ /* 0x001fe40008201000 */
[----:B------:R-:W-:-:S03]  /*04d0*/  LEA.HI R5, R5, R2, RZ, 0x2 ;  /* 0x0000000205057211 */ /* 0x000fc600078f10ff */
[----:B------:R-:W-:Y:S01]  /*04e0*/  FMUL R10, R10, UR4 ;  /* 0x000000040a0a7c20 */ /* 0x000fe20008400000 */
[----:B------:R-:W-:Y:S01]  /*04f0*/  LOP3.LUT R5, R5, 0xfffffffc, RZ, 0xc0, !PT ;  /* 0xfffffffc05057812 */ /* 0x000fe200078ec0ff */
[----:B------:R-:W-:Y:S01]  /*0500*/  VOTEU.ALL UP0, P0 ;  /* 0x00000000003f7886 */ /* 0x000fe20000000000 */
[----:B-1----:R-:W-:Y:S01]  /*0510*/  I2FP.F32.U32 R11, R8 ;  /* 0x00000008000b7245 */ /* 0x002fe20000201000 */
[----:B------:R-:W-:Y:S01]  /*0520*/  ULDC UR4, c[0x0][0x154] ;  /* 0x0000550000047ab9 */ /* 0x000fe20000000800 */
[----:B------:R-:W-:Y:S01]  /*0530*/  VOTEU.ALL UP1, P0 ;  /* 0x00000000003f7886 */ /* 0x000fe20000020000 */
[----:B------:R-:W0:Y:S01]  /*0540*/  F2I.U32.TRUNC.NTZ R10, R10 ;  /* 0x0000000a000a7305 */ /* 0x000e22000020f000 */
[----:B------:R-:W-:Y:S01]  /*0550*/  IMAD.IADD R5, R2, 0x1, -R5 ;  /* 0x0000000102057824 */ /* 0x000fe200078e0a05 */
[----:B------:R-:W1:Y:S01]  /*0560*/  @!UP0 S2UR UR7, SR_CgaCtaId ;  /* 0x00000000000789c3 */ /* 0x000e620000008800 */
[----:B------:R-:W-:Y:S01]  /*0570*/  @!UP0 UMOV UR6, 0x400 ;  /* 0x0000040000068882 */ /* 0x000fe20000000000 */
[----:B---3--:R-:W-:Y:S01]  /*0580*/  ISETP.EQ.U32.AND P3, PT, R14, 0x1, PT ;  /* 0x000000010e00780c */ /* 0x008fe20003f62070 */
[----:B------:R-:W-:-:S05]  /*0590*/  IMAD R5, R4, 0x4, R5 ;  /* 0x0000000404057824 */ /* 0x000fca00078e0205 */
[----:B------:R-:W-:-:S04]  /*05a0*/  LEA.HI R2, R5, R5, RZ, 0x1 ;  /* 0x0000000505027211 */ /* 0x000fc800078f08ff */
[----:B------:R-:W-:Y:S01]  /*05b0*/  LOP3.LUT R4, R2, 0xfffffffe, RZ, 0xc0, !PT ;  /* 0xfffffffe02047812 */ /* 0x000fe200078ec0ff */
[----:B0-----:R-:W-:Y:S02]  /*05c0*/  IMAD.MOV R15, RZ, RZ, -R10 ;  /* 0x000000ffff0f7224 */ /* 0x001fe400078e0a0a */
[----:B------:R-:W-:Y:S01]  /*05d0*/  FMUL R10, R11, UR4 ;  /* 0x000000040b0a7c20 */ /* 0x000fe20008400000 */
[----:B------:R-:W-:Y:S01]  /*05e0*/  SHF.R.S32.HI R2, RZ, 0x1f, R7 ;  /* 0x0000001fff027819 */ /* 0x000fe20000011407 */
[----:B------:R-:W-:Y:S01]  /*05f0*/  UMOV UR4, 0x20 ;  /* 0x0000002000047882 */ /* 0x000fe20000000000 */
[----:B--2---:R-:W-:Y:S01]  /*0600*/  IMAD R12, R12, R15, UR8 ;  /* 0x000000080c0c7e24 */ /* 0x004fe2000f8e020f */
[----:B------:R-:W-:-:S04]  /*0610*/  @!UP0 UIADD3 UR4, -UR4, 0x100000, URZ ;  /* 0x0010000004048890 */ /* 0x000fc8000fffe13f */
[----:B------:R-:W-:Y:S02]  /*0620*/  @!UP0 USHF.L.U32 UR5, UR4, 0xb, URZ ;  /* 0x0000000b04058899 */ /* 0x000fe4000800063f */
[----:B------:R-:W-:Y:S01]  /*0630*/  @!UP0 USHF.L.U32 UR4, UR4, 0x1, URZ ;  /* 0x0000000104048899 */ /* 0x000fe2000800063f */
[C---:B------:R-:W-:Y:S01]  /*0640*/  IMAD.IADD R11, R5.reuse, 0x1, -R4 ;  /* 0x00000001050b7824 */ /* 0x040fe200078e0a04 */
[----:B------:R-:W0:Y:S01]  /*0650*/  F2I.U32.TRUNC.NTZ R10, R10 ;  /* 0x0000000a000a7305 */ /* 0x000e22000020f000 */
[----:B------:R-:W-:Y:S01]  /*0660*/  LEA.HI R2, R2, R7, RZ, 0x2 ;  /* 0x0000000702027211 */ /* 0x000fe200078f10ff */
[----:B------:R-:W-:Y:S02]  /*0670*/  IMAD.SHL.U32 R4, R5, 0x4, RZ ;  /* 0x0000000405047824 */ /* 0x000fe400078e00ff */
[----:B------:R-:W-:Y:S01]  /*0680*/  ISETP.NE.AND P2, PT, R11, R12, PT ;  /* 0x0000000c0b00720c */ /* 0x000fe20003f45270 */
[----:B-1----:R-:W-:Y:S01]  /*0690*/  @!UP0 ULEA UR6, UR7, UR6, 0x18 ;  /* 0x0000000607068291 */ /* 0x002fe2000f8ec03f */
[----:B------:R-:W-:Y:S01]  /*06a0*/  LOP3.LUT R2, R2, 0xfffffffc, RZ, 0xc0, !PT ;  /* 0xfffffffc02027812 */ /* 0x000fe200078ec0ff */
[----:B------:R-:W-:Y:S01]  /*06b0*/  VOTEU.ALL UP0, P0 ;  /* 0x00000000003f7886 */ /* 0x000fe20000000000 */
[----:B------:R-:W-:-:S02]  /*06c0*/  LOP3.LUT R5, R5, 0xc, R4, 0x78, !PT ;  /* 0x0000000c05057812 */ /* 0x000fc400078e7804 */
[----:B------:R-:W-:Y:S01]  /*06d0*/  LOP3.LUT P0, RZ, R6, 0x7, RZ, 0xc0, !PT ;  /* 0x0000000706ff7812 */ /* 0x000fe2000780c0ff */
[----:B------:R-:W-:Y:S02]  /*06e0*/  IMAD.IADD R7, R7, 0x1, -R2 ;  /* 0x0000000107077824 */ /* 0x000fe400078e0a02 */
[----:B------:R-:W-:Y:S01]  /*06f0*/  IMAD.MOV.U32 R6, RZ, RZ, 0x1 ;  /* 0x00000001ff067424 */ /* 0x000fe200078e00ff */
[----:B------:R-:W-:Y:S01]  /*0700*/  ISETP.LT.U32.AND P0, PT, R5, 0x4, !P0 ;  /* 0x000000040500780c */ /* 0x000fe20004701070 */
[----:B0-----:R-:W-:Y:S01]  /*0710*/  IMAD.MOV R20, RZ, RZ, -R10 ;  /* 0x000000ffff147224 */ /* 0x001fe200078e0a0a */
[----:B------:R-:W-:Y:S01]  /*0720*/  ISETP.NE.AND P1, PT, R7, 0x3, PT ;  /* 0x000000030700780c */ /* 0x000fe20003f25270 */
[----:B------:R-:W0:Y:S02]  /*0730*/  FENCE.VIEW.ASYNC.S ;  /* 0x00000000000073c6 */ /* 0x000e240000000000 */
[----:B0-----:R0:W1:Y:S01]  /*0740*/  @!UP0 SYNCS.EXCH.64 URZ, [UR6+0x80], UR4 ;  /* 0x00008004063f85b2 */ /* 0x0010620008000100 */
[----:B------:R-:W-:Y:S01]  /*0750*/  @P2 LEA.HI R2, R5, R5, RZ, 0x1 ;  /* 0x0000000505022211 */ /* 0x000fe200078f08ff */
[----:B-----5:R-:W-:Y:S01]  /*0760*/  IMAD R11, R13, R20, R8 ;  /* 0x000000140d0b7224 */ /* 0x020fe200078e0208 */
[----:B------:R-:W-:-:S02]  /*0770*/  ISETP.EQ.OR P1, PT, R7, RZ, !P1 ;  /* 0x000000ff0700720c */ /* 0x000fc40004f22670 */
[----:B------:R-:W-:Y:S02]  /*0780*/  @P2 SHF.R.S32.HI R2, RZ, 0x1, R2 ;  /* 0x00000001ff022819 */ /* 0x000fe40000011402 */
[----:B------:R-:W-:Y:S02]  /*0790*/  ISETP.EQ.AND P1, PT, R3, RZ, P1 ;  /* 0x000000ff0300720c */ /* 0x000fe40000f22270 */
[----:B------:R-:W-:Y:S02]  /*07a0*/  @P2 ISETP.NE.AND P5, PT, R2, R11, PT ;  /* 0x0000000b0200220c */ /* 0x000fe40003fa5270 */
[----:B------:R-:W-:Y:S02]  /*07b0*/  SEL R3, RZ, 0x1, !P0 ;  /* 0x00000001ff037807 */ /* 0x000fe40004000000 */
[----:B------:R-:W-:Y:S02]  /*07c0*/  @P2 SEL R6, RZ, 0x1, P5 ;  /* 0x00000001ff062807 */ /* 0x000fe40002800000 */
[----:B------:R-:W-:Y:S01]  /*07d0*/  SEL R4, RZ, 0x1, !P1 ;  /* 0x00000001ff047807 */ /* 0x000fe20004800000 */
[----:B------:R0:W2:Y:S01]  /*07e0*/  @!UP1 SYNCS.EXCH.64 URZ, [UR6+0x88], UR4 ;  /* 0x00008804063f95b2 */ /* 0x0000a20008000100 */
[----:B------:R-:W-:Y:S01]  /*07f0*/  LOP3.LUT R6, R6, R3, RZ, 0xc0, !PT ;  /* 0x0000000306067212 */ /* 0x000fe200078ec0ff */
[----:B------:R-:W-:Y:S01]  /*0800*/  NOP ;  /* 0x0000000000007918 */ /* 0x000fe20000000000 */
[----:B------:R-:W-:Y:S01]  /*0810*/  SEL R4, R4, 0x2, P6 ;  /* 0x0000000204047807 */ /* 0x000fe20003000000 */
[----:B------:R-:W-:Y:S06]  /*0820*/  @!P3 BRA `(.L_x_3) ;  /* 0x000000000008b947 */ /* 0x000fec0003800000 */
[----:B-12-4-:R-:W-:Y:S01]  /*0830*/  UCGABAR_ARV ;  /* 0x00000000000079c7 */ /* 0x016fe20008000000 */
[----:B------:R-:W-:Y:S05]  /*0840*/  BRA `(.L_x_4) ;  /* 0x0000000000047947 */ /* 0x000fea0003800000 */
.L_x_3:
[----:B-12-4-:R-:W-:Y:S01]  /*0850*/  NOP ;  /* 0x0000000000007918 */ /* 0x016fe20000000000 */
.L_x_4:
[----:B------:R-:W1:Y:S01]  /*0860*/  LDC R2, c[0x0][0x65c] ;  /* 0x00019700ff027b82 */ /* 0x000e620000000800 */
[----:B------:R-:W-:Y:S01]  /*0870*/  IMAD.MOV.U32 R3, RZ, RZ, RZ ;  /* 0x000000ffff037224 */ /* 0x000fe200078e00ff */
[----:B-1----:R-:W-:Y:S01]  /*0880*/  ISETP.NE.AND P2, PT, R2, 0x1, PT ;  /* 0x000000010200780c */ /* 0x002fe20003f45270 */
[----:B------:R-:W-:-:S12]  /*0890*/  IMAD.U32 R2, RZ, RZ, UR8 ;  /* 0x00000008ff027e24 */ /* 0x000fd8000f8e00ff */
[----:B------:R-:W1:Y:S01]  /*08a0*/  @P2 LDC R15, c[0x0][0x10] ;  /* 0x00000400ff0f2b82 */ /* 0x000e620000000800 */
[----:B------:R-:W-:Y:S02]  /*08b0*/  @P2 IMAD.MOV.U32 R9, RZ, RZ, RZ ;  /* 0x000000ffff092224 */ /* 0x000fe400078e00ff */
[----:B------:R-:W-:-:S05]  /*08c0*/  @P2 IMAD.MOV.U32 R17, RZ, RZ, RZ ;  /* 0x000000ffff112224 */ /* 0x000fca00078e00ff */
[----:B------:R-:W2:Y:S01]  /*08d0*/  @!P2 LDC R11, c[0x0][0xc] ;  /* 0x00000300ff0bab82 */ /* 0x000ea20000000800 */
[----:B-1----:R-:W-:-:S04]  /*08e0*/  @P2 IMAD.WIDE.U32 R14, R15, UR8, R8 ;  /* 0x000000080f0e2c25 */ /* 0x002fc8000f8e0008 */
[----:B--2---:R-:W-:-:S04]  /*08f0*/  @!P2 IMAD.WIDE.U32 R10, R8, R11, R2 ;  /* 0x0000000b080aa225 */ /* 0x004fc800078e0002 */
[----:B------:R-:W-:Y:S02]  /*0900*/  @P2 IMAD.MOV.U32 R2, RZ, RZ, R14 ;  /* 0x000000ffff022224 */ /* 0x000fe400078e000e */
[----:B------:R-:W-:Y:S02]  /*0910*/  @P2 IMAD.IADD R3, R15, 0x1, R17 ;  /* 0x000000010f032824 */ /* 0x000fe400078e0211 */
[----:B------:R-:W-:Y:S02]  /*0920*/  @!P2 IMAD.MOV.U32 R2, RZ, RZ, R10 ;  /* 0x000000ffff02a224 */ /* 0x000fe400078e000a */
[----:B------:R-:W-:Y:S01]  /*0930*/  @!P2 IMAD.MOV.U32 R3, RZ, RZ, R11 ;  /* 0x000000ffff03a224 */ /* 0x000fe200078e000b */
[----:B------:R-:W-:Y:S06]  /*0940*/  @!P3 BRA `(.L_x_5) ;  /* 0x00000000000cb947 */ /* 0x000fec0003800000 */
[----:B------:R-:W-:Y:S01]  /*0950*/  UCGABAR_WAIT ;  /* 0x0000000000007dc7 */ /* 0x000fe20008000000 */
[----:B------:R-:W-:Y:S01]  /*0960*/  CCTL.IVALL ;  /* 0x00000000ff00798f */ /* 0x000fe20002000000 */
[----:B------:R-:W-:Y:S05]  /*0970*/  BRA `(.L_x_6) ;  /* 0x0000000000047947 */ /* 0x000fea0003800000 */
.L_x_5:
[----:B------:R-:W-:Y:S06]  /*0980*/  BAR.SYNC.DEFER_BLOCKING 0x0 ;  /* 0x0000000000007b1d */ /* 0x000fec0000010000 */
.L_x_6:
[----:B------:R-:W-:Y:S05]  /*0990*/  @!P4 BRA `(.L_x_7) ;  /* 0x0000007400b0c947 */ /* 0x000fea0003800000 */
[----:B------:R-:W-:-:S13]  /*09a0*/  ISETP.GT.U32.AND P0, PT, R16, 0x1, PT ;  /* 0x000000011000780c */ /* 0x000fda0003f04070 */
[----:B0-----:R-:W-:Y:S05]  /*09b0*/  @P0 EXIT ;  /* 0x000000000000094d */ /* 0x001fea0003800000 */
[----:B------:R-:W-:Y:S01]  /*09c0*/  ULDC.64 UR4, c[0x0][0x650] ;  /* 0x0001940000047ab9 */ /* 0x000fe20000000a00 */
[----:B------:R-:W-:Y:S01]  /*09d0*/  PRMT R14, RZ, 0x7610, R14 ;  /* 0x00007610ff0e7816 */ /* 0x000fe2000000000e */
[----:B------:R-:W-:Y:S01]  /*09e0*/  IMAD.MOV.U32 R10, RZ, RZ, -0x1 ;  /* 0xffffffffff0a7424 */ /* 0x000fe200078e00ff */
[----:B------:R-:W-:Y:S01]  /*09f0*/  ISETP.GE.U32.AND P0, PT, R2, UR4, PT ;  /* 0x0000000402007c0c */ /* 0x000fe2000bf06070 */
[----:B------:R-:W-:Y:S02]  /*0a00*/  IMAD.MOV.U32 R11, RZ, RZ, -0x1 ;  /* 0xffffffffff0b7424 */ /* 0x000fe400078e00ff */
[----:B------:R-:W-:Y:S01]  /*0a10*/  IMAD.MOV.U32 R7, RZ, RZ, -0x1 ;  /* 0xffffffffff077424 */ /* 0x000fe200078e00ff */
[----:B------:R-:W-:-:S13]  /*0a20*/  ISETP.GE.U32.AND.EX P0, PT, R3, UR5, PT, P0 ;  /* 0x0000000503007c0c */ /* 0x000fda000bf06100 */
[----:B------:R-:W-:Y:S05]  /*0a30*/  @P0 BRA `(.L_x_8) ;  /* 0x0000000400280947 */ /* 0x000fea0003800000 */
[----:B------:R-:W0:Y:S01]  /*0a40*/  LDC.64 R22, c[0x0][0x628] ;  /* 0x00018a00ff167b82 */ /* 0x000e220000000a00 */
[----:B------:R-:W-:Y:S02]  /*0a50*/  IMAD.MOV.U32 R10, RZ, RZ, R2 ;  /* 0x000000ffff0a7224 */ /* 0x000fe400078e0002 */
[----:B------:R-:W-:-:S05]  /*0a60*/  IMAD.MOV.U32 R11, RZ, RZ, R3 ;  /* 0x000000ffff0b7224 */ /* 0x000fca00078e0003 */
[----:B------:R-:W1:Y:S08]  /*0a70*/  LDC R18, c[0x0][0x630] ;  /* 0x00018c00ff127b82 */ /* 0x000e700000000800 */
[----:B------:R-:W2:Y:S01]  /*0a80*/  LDC.64 R24, c[0x0][0x620] ;  /* 0x00018800ff187b82 */ /* 0x000ea20000000a00 */
[----:B0-----:R-:W-:-:S04]  /*0a90*/  ISETP.NE.U32.AND P0, PT, R22, RZ, PT ;  /* 0x000000ff1600720c */ /* 0x001fc80003f05070 */
[----:B------:R-:W-:-:S13]  /*0aa0*/  ISETP.NE.AND.EX P0, PT, R23, RZ, PT, P0 ;  /* 0x000000ff1700720c */ /* 0x000fda0003f05300 */
[----:B-12---:R-:W-:Y:S05]  /*0ab0*/  @!P0 BRA `(.L_x_9) ;  /* 0x0000000000288947 */ /* 0x006fea0003800000 */
[----:B------:R-:W0:Y:S02]  /*0ac0*/  LDC R7, c[0x0][0x634] ;  /* 0x00018d00ff077b82 */ /* 0x000e240000000800 */
[----:B0-----:R-:W-:-:S05]  /*0ad0*/  IADD3 R7, P0, R2, R7, RZ ;  /* 0x0000000702077210 */ /* 0x001fca0007f1e0ff */
[----:B------:R-:W-:-:S04]  /*0ae0*/  IMAD.X R19, RZ, RZ, R3, P0 ;  /* 0x000000ffff137224 */ /* 0x000fc800000e0603 */
[----:B------:R-:W-:-:S04]  /*0af0*/  IMAD.WIDE.U32 R10, R19, R22, RZ ;  /* 0x00000016130a7225 */ /* 0x000fc800078e00ff */
[----:B------:R-:W-:-:S04]  /*0b00*/  IMAD.WIDE.U32 R14, P0, R7, R23, R10 ;  /* 0x00000017070e7225 */ /* 0x000fc8000780000a */
[----:B------:R-:W-:-:S04]  /*0b10*/  IMAD.WIDE.U32 R10, R7, R22, RZ ;  /* 0x00000016070a7225 */ /* 0x000fc800078e00ff */
[----:B------:R-:W-:Y:S01]  /*0b20*/  IMAD.X R17, RZ, RZ, RZ, P0 ;  /* 0x000000ffff117224 */ /* 0x000fe200000e06ff */
[----:B------:R-:W-:Y:S01]  /*0b30*/  IADD3 RZ, P0, R11, R14, RZ ;  /* 0x0000000e0bff7210 */ /* 0x000fe20007f1e0ff */
[----:B------:R-:W-:-:S04]  /*0b40*/  IMAD.MOV.U32 R16, RZ, RZ, R15 ;  /* 0x000000ffff107224 */ /* 0x000fc800078e000f */
[----:B------:R-:W-:-:S08]  /*0b50*/  IMAD.WIDE.U32.X R10, R19, R23, R16, P0 ;  /* 0x00000017130a7225 */ /* 0x000fd000000e0410 */
.L_x_9:
[----:B------:R-:W0:Y:S01]  /*0b60*/  LDC.64 R26, c[0x0][0x640] ;  /* 0x00019000ff1a7b82 */ /* 0x000e220000000a00 */
[--C-:B------:R-:W-:Y:S01]  /*0b70*/  SHF.R.U64 R28, R10, R18, R11.reuse ;  /* 0x000000120a1c7219 */ /* 0x100fe2000000120b */
[----:B------:R-:W-:Y:S01]  /*0b80*/  IMAD R29, R13, R20, R8 ;  /* 0x000000140d1d7224 */ /* 0x000fe200078e0208 */
[----:B------:R-:W-:Y:S01]  /*0b90*/  SHF.R.U32.HI R7, RZ, R18, R11 ;  /* 0x00000012ff077219 */ /* 0x000fe2000001160b */
[----:B------:R-:W-:Y:S01]  /*0ba0*/  IMAD.MOV.U32 R23, RZ, RZ, 0x1 ;  /* 0x00000001ff177424 */ /* 0x000fe200078e00ff */
[----:B------:R-:W-:-:S03]  /*0bb0*/  IADD3 R9, P0, RZ, -R28, RZ ;  /* 0x8000001cff097210 */ /* 0x000fc60007f1e0ff */
[----:B------:R-:W1:Y:S02]  /*0bc0*/  LDC R16, c[0x0][0x618] ;  /* 0x00018600ff107b82 */ /* 0x000e640000000800 */
[----:B------:R-:W-:Y:S02]  /*0bd0*/  IMAD.X R7, RZ, RZ, ~R7, P0 ;  /* 0x000000ffff077224 */ /* 0x000fe400000e0e07 */
[----:B------:R-:W-:-:S04]  /*0be0*/  IMAD.WIDE.U32 R10, R9, R24, R2 ;  /* 0x00000018090a7225 */ /* 0x000fc800078e0002 */
[----:B------:R-:W2:Y:S01]  /*0bf0*/  LDC R15, c[0x0][0x608] ;  /* 0x00018200ff0f7b82 */ /* 0x000ea20000000800 */
[----:B------:R-:W-:-:S04]  /*0c00*/  IMAD R14, R7, R24, RZ ;  /* 0x00000018070e7224 */ /* 0x000fc800078e02ff */
[----:B------:R-:W-:-:S03]  /*0c10*/  IMAD R7, R9, R25, R14 ;  /* 0x0000001909077224 */ /* 0x000fc600078e020e */
[----:B------:R-:W3:Y:S01]  /*0c20*/  LDC R22, c[0x0][0x658] ;  /* 0x00019600ff167b82 */ /* 0x000ee20000000800 */
[----:B------:R-:W-:Y:S01]  /*0c30*/  IMAD.IADD R7, R11, 0x1, R7 ;  /* 0x000000010b077824 */ /* 0x000fe200078e0207 */
[----:B0-----:R-:W-:-:S04]  /*0c40*/  ISETP.NE.U32.AND P0, PT, R26, RZ, PT ;  /* 0x000000ff1a00720c */ /* 0x001fc80003f05070 */
[----:B------:R-:W-:Y:S02]  /*0c50*/  ISETP.NE.AND.EX P0, PT, R27, RZ, PT, P0 ;  /* 0x000000ff1b00720c */ /* 0x000fe40003f05300 */
[----:B------:R-:W0:Y:S01]  /*0c60*/  LDC R18, c[0x0][0x600] ;  /* 0x00018000ff127b82 */ /* 0x000e220000000800 */
[-CC-:B-1----:R-:W-:Y:S02]  /*0c70*/  SHF.R.U64 R19, R10, R16.reuse, R7.reuse ;  /* 0x000000100a137219 */ /* 0x182fe40000001207 */
[----:B------:R-:W-:Y:S01]  /*0c80*/  SHF.R.U32.HI R10, RZ, R16, R7 ;  /* 0x00000010ff0a7219 */ /* 0x000fe20000011607 */
[----:B------:R-:W-:-:S04]  /*0c90*/  IMAD.MOV.U32 R7, RZ, RZ, -0x1 ;  /* 0xffffffffff077424 */ /* 0x000fc800078e00ff */
[----:B------:R-:W1:Y:S01]  /*0ca0*/  LDC R21, c[0x0][0x648] ;  /* 0x00019200ff157b82 */ /* 0x000e620000000800 */
[-CC-:B--2---:R-:W-:Y:S02]  /*0cb0*/  SHF.R.U64 R16, R19, R15.reuse, R10.reuse ;  /* 0x0000000f13107219 */ /* 0x184fe4000000120a */
[----:B------:R-:W-:-:S05]  /*0cc0*/  SHF.R.U32.HI R9, RZ, R15, R10 ;  /* 0x0000000fff097219 */ /* 0x000fca000001160a */
[----:B------:R-:W2:Y:S01]  /*0cd0*/  LDC R24, c[0x0][0x638] ;  /* 0x00018e00ff187b82 */ /* 0x000ea20000000800 */
[-CC-:B---3--:R-:W-:Y:S02]  /*0ce0*/  SHF.R.U64 R20, R16, R22.reuse, R9.reuse ;  /* 0x0000001610147219 */ /* 0x188fe40000001209 */
[-C--:B------:R-:W-:Y:S02]  /*0cf0*/  SHF.L.U32 R7, R7, R22.reuse, RZ ;  /* 0x0000001607077219 */ /* 0x080fe400000006ff */
[----:B------:R-:W-:Y:S01]  /*0d00*/  SHF.R.U32.HI R9, RZ, R22, R9 ;  /* 0x00000016ff097219 */ /* 0x000fe20000011609 */
[----:B------:R-:W-:Y:S01]  /*0d10*/  IMAD.MOV.U32 R8, RZ, RZ, R20 ;  /* 0x000000ffff087224 */ /* 0x000fe200078e0014 */
[----:B------:R-:W-:Y:S01]  /*0d20*/  LOP3.LUT R13, RZ, R7, RZ, 0x33, !PT ;  /* 0x00000007ff0d7212 */ /* 0x000fe200078e33ff */
[----:B------:R-:W3:Y:S01]  /*0d30*/  LDC R25, c[0x0][0x610] ;  /* 0x00018400ff197b82 */ /* 0x000ee20000000800 */
[----:B------:R-:W-:Y:S05]  /*0d40*/  @!P0 BRA `(.L_x_10) ;  /* 0x0000000000288947 */ /* 0x000fea0003800000 */
[----:B------:R-:W4:Y:S02]  /*0d50*/  LDC R7, c[0x0][0x64c] ;  /* 0x00019300ff077b82 */ /* 0x000f240000000800 */
[----:B----4-:R-:W-:-:S05]  /*0d60*/  IADD3 R7, P0, R20, R7, RZ ;  /* 0x0000000714077210 */ /* 0x010fca0007f1e0ff */
        /* <DEDUP_REMOVED lines=8> */
.L_x_10:
[----:B-1----:R-:W-:Y:S01]  /*0df0*/  SHF.R.U64 R9, R8, R21, R9 ;  /* 0x0000001508097219 */ /* 0x002fe20000001209 */
[----:B0-----:R-:W-:Y:S01]  /*0e00*/  VIADD R10, R18, 0xffffffff ;  /* 0xffffffff120a7836 */ /* 0x001fe20000000000 */
[----:B------:R-:W-:Y:S01]  /*0e10*/  SHF.L.U32 R7, R23, R22, RZ ;  /* 0x0000001617077219 */ /* 0x000fe200000006ff */
[----:B------:R-:W-:Y:S01]  /*0e20*/  IMAD.MOV.U32 R14, RZ, RZ, 0x1 ;  /* 0x00000001ff0e7424 */ /* 0x000fe200078e00ff */
[----:B------:R-:W-:Y:S01]  /*0e30*/  LOP3.LUT R8, R16, R13, RZ, 0xc0, !PT ;  /* 0x0000000d10087212 */ /* 0x000fe200078ec0ff */
[----:B------:R-:W-:Y:S01]  /*0e40*/  IMAD.MOV R11, RZ, RZ, -R9 ;  /* 0x000000ffff0b7224 */ /* 0x000fe200078e0a09 */
[----:B------:R-:W-:Y:S02]  /*0e50*/  SEL R12, R12, R29, !P2 ;  /* 0x0000001d0c0c7207 */ /* 0x000fe40005000000 */
[----:B------:R-:W-:Y:S01]  /*0e60*/  LOP3.LUT R10, R19, R10, RZ, 0xc0, !PT ;  /* 0x0000000a130a7212 */ /* 0x000fe200078ec0ff */
[----:B------:R-:W-:Y:S02]  /*0e70*/  IMAD R9, R7, R9, R8 ;  /* 0x0000000907097224 */ /* 0x000fe400078e0208 */
[----:B--2---:R-:W-:-:S02]  /*0e80*/  IMAD R7, R11, R24, R20 ;  /* 0x000000180b077224 */ /* 0x004fc400078e0214 */
[----:B---3--:R-:W-:Y:S02]  /*0e90*/  IMAD R12, R9, R25, R12 ;  /* 0x00000019090c7224 */ /* 0x008fe400078e020c */
[----:B------:R-:W-:-:S05]  /*0ea0*/  IMAD R7, R7, R18, R10 ;  /* 0x0000001207077224 */ /* 0x000fca00078e020a */
[----:B------:R-:W-:Y:S02]  /*0eb0*/  SEL R11, R7, R12, !P2 ;  /* 0x0000000c070b7207 */ /* 0x000fe40005000000 */
[----:B------:R-:W-:Y:S01]  /*0ec0*/  SEL R10, R12, R7, !P2 ;  /* 0x000000070c0a7207 */ /* 0x000fe20005000000 */
[----:B------:R-:W-:-:S07]  /*0ed0*/  IMAD.MOV.U32 R7, RZ, RZ, R28 ;  /* 0x000000ffff077224 */ /* 0x000fce00078e001c */
.L_x_8:
[----:B------:R-:W-:-:S08]  /*0ee0*/  NOP ;  /* 0x0000000000007918 */ /* 0x000fd00000000000 */
[----:B------:R-:W0:Y:S02]  /*0ef0*/  USETMAXREG.TRY_ALLOC.CTAPOOL UP0, 0xe8 ;  /* 0x000000e8000079c8 */ /* 0x000e240008000600 */
[----:B0-----:R-:W-:-:S13]  /*0f00*/  PLOP3.LUT P0, PT, PT, PT, UP0, 0x80, 0x0 ;  /* 0x000000000000781c */ /* 0x001fda0003f0f008 */
[----:B------:R-:W-:Y:S05]  /*0f10*/  @!P0 BRA `(.L_x_8) ;  /* 0xfffffffc00f08947 */ /* 0x000fea000383ffff */
[----:B------:R-:W-:Y:S01]  /*0f20*/  ULDC.64 UR4, c[0x0][0x598] ;  /* 0x0001660000047ab9 */ /* 0x000fe20000000a00 */
[----:B------:R-:W-:Y:S01]  /*0f30*/  ULDC.64 UR16, c[0x0][0x208] ;  /* 0x0000820000107ab9 */ /* 0x000fe20000000a00 */
[----:B------:R-:W-:-:S04]  /*0f40*/  ISETP.NE.U32.AND P0, PT, RZ, UR4, PT ;  /* 0x00000004ff007c0c */ /* 0x000fc8000bf05070 */
[----:B------:R-:W-:-:S13]  /*0f50*/  ISETP.NE.AND.EX P0, PT, RZ, UR5, PT, P0 ;  /* 0x00000005ff007c0c */ /* 0x000fda000bf05300 */
[----:B------:R-:W-:Y:S05]  /*0f60*/  @!P0 BRA `(.L_x_11) ;  /* 0x00000000001c8947 */ /* 0x000fea0003800000 */
[----:B------:R-:W0:Y:S02]  /*0f70*/  LDC.64 R8, c[0x0][0x598] ;  /* 0x00016600ff087b82 */ /* 0x000e240000000a00 */
[----:B0-----:R-:W2:Y:S02]  /*0f80*/  LDG.E.64 R8, desc[UR16][R8.64] ;  /* 0x0000001008087981 */ /* 0x001ea4000c1e1b00 */
[----:B--2---:R-:W-:-:S04]  /*0f90*/  ISETP.NE.U32.AND P0, PT, R8, RZ, PT ;  /* 0x000000ff0800720c */ /* 0x004fc80003f05070 */
[----:B------:R-:W-:-:S13]  /*0fa0*/  ISETP.NE.AND.EX P0, PT, R9, RZ, PT, P0 ;  /* 0x000000ff0900720c */ /* 0x000fda0003f05300 */
[----:B------:R-:W-:Y:S05]  /*0fb0*/  @!P0 BRA `(.L_x_11) ;  /* 0x0000000000088947 */ /* 0x000fea0003800000 */
[----:B------:R0:W5:Y:S01]  /*0fc0*/  LD.E R8, desc[UR16][R8.64] ;  /* 0x0000001008087980 */ /* 0x000162000c101900 */
[----:B------:R-:W-:Y:S05]  /*0fd0*/  BRA `(.L_x_12) ;  /* 0x0000000000207947 */ /* 0x000fea0003800000 */
.L_x_11:
[----:B------:R-:W-:Y:S02]  /*0fe0*/  ULDC.64 UR4, c[0x0][0x588] ;  /* 0x0001620000047ab9 */ /* 0x000fe40000000a00 */
[----:B------:R-:W-:-:S04]  /*0ff0*/  ISETP.NE.U32.AND P0, PT, RZ, UR4, PT ;  /* 0x00000004ff007c0c */ /* 0x000fc8000bf05070 */
[----:B------:R-:W-:-:S13]  /*1000*/  ISETP.NE.AND.EX P0, PT, RZ, UR5, PT, P0 ;  /* 0x00000005ff007c0c */ /* 0x000fda000bf05300 */
[----:B------:R-:W-:Y:S05]  /*1010*/  @!P0 BRA `(.L_x_13) ;  /* 0x00000000000c8947 */ /* 0x000fea0003800000 */
[----:B------:R-:W0:Y:S02]  /*1020*/  LDC.64 R8, c[0x0][0x588] ;  /* 0x00016200ff087b82 */ /* 0x000e240000000a00 */
[----:B0-----:R1:W5:Y:S01]  /*1030*/  LDG.E R8, desc[UR16][R8.64] ;  /* 0x0000001008087981 */ /* 0x001362000c1e1900 */
[----:B------:R-:W-:Y:S05]  /*1040*/  BRA `(.L_x_12) ;  /* 0x0000000000047947 */ /* 0x000fea0003800000 */
.L_x_13:
[----:B------:R-:W2:Y:S02]  /*1050*/  LDC R8, c[0x0][0x580] ;  /* 0x00016000ff087b82 */ /* 0x000ea40000000800 */
.L_x_12:
[----:B------:R-:W-:Y:S02]  /*1060*/  ULDC.64 UR4, c[0x0][0x5a0] ;  /* 0x0001680000047ab9 */ /* 0x000fe40000000a00 */
[----:B------:R-:W-:-:S04]  /*1070*/  ISETP.NE.U32.AND P0, PT, RZ, UR4, PT ;  /* 0x00000004ff007c0c */ /* 0x000fc8000bf05070 */
[----:B------:R-:W-:-:S13]  /*1080*/  ISETP.NE.AND.EX P0, PT, RZ, UR5, PT, P0 ;  /* 0x00000005ff007c0c */ /* 0x000fda000bf05300 */
[----:B------:R-:W-:Y:S05]  /*1090*/  @!P0 BRA `(.L_x_14) ;  /* 0x00000000001c8947 */ /* 0x000fea0003800000 */
[----:B------:R-:W3:Y:S02]  /*10a0*/  LDC.64 R12, c[0x0][0x5a0] ;  /* 0x00016800ff0c7b82 */ /* 0x000ee40000000a00 */
[----:B---3--:R-:W3:Y:S02]  /*10b0*/  LDG.E.64 R12, desc[UR16][R12.64] ;  /* 0x000000100c0c7981 */ /* 0x008ee4000c1e1b00 */
[----:B---3--:R-:W-:-:S04]  /*10c0*/  ISETP.NE.U32.AND P0, PT, R12, RZ, PT ;  /* 0x000000ff0c00720c */ /* 0x008fc80003f05070 */
[----:B------:R-:W-:-:S13]  /*10d0*/  ISETP.NE.AND.EX P0, PT, R13, RZ, PT, P0 ;  /* 0x000000ff0d00720c */ /* 0x000fda0003f05300 */
[----:B------:R-:W-:Y:S05]  /*10e0*/  @!P0 BRA `(.L_x_14) ;  /* 0x0000000000088947 */ /* 0x000fea0003800000 */
[----:B01----:R0:W5:Y:S01]  /*10f0*/  LD.E R9, desc[UR16][R12.64] ;  /* 0x000000100c097980 */ /* 0x003162000c101900 */
[----:B------:R-:W-:Y:S05]  /*1100*/  BRA `(.L_x_15) ;  /* 0x0000000000207947 */ /* 0x000fea0003800000 */
.L_x_14:
[----:B------:R-:W-:Y:S02]  /*1110*/  ULDC.64 UR4, c[0x0][0x590] ;  /* 0x0001640000047ab9 */ /* 0x000fe40000000a00 */
[----:B------:R-:W-:-:S04]  /*1120*/  ISETP.NE.U32.AND P0, PT, RZ, UR4, PT ;  /* 0x00000004ff007c0c */ /* 0x000fc8000bf05070 */
[----:B------:R-:W-:-:S13]  /*1130*/  ISETP.NE.AND.EX P0, PT, RZ, UR5, PT, P0 ;  /* 0x00000005ff007c0c */ /* 0x000fda000bf05300 */
[----:B------:R-:W-:Y:S05]  /*1140*/  @!P0 BRA `(.L_x_16) ;  /* 0x00000000000c8947 */ /* 0x000fea0003800000 */
[----:B------:R-:W0:Y:S02]  /*1150*/  LDC.64 R12, c[0x0][0x590] ;  /* 0x00016400ff0c7b82 */ /* 0x000e240000000a00 */
[----:B01----:R1:W5:Y:S01]  /*1160*/  LDG.E R9, desc[UR16][R12.64] ;  /* 0x000000100c097981 */ /* 0x003362000c1e1900 */
[----:B------:R-:W-:Y:S05]  /*1170*/  BRA `(.L_x_15) ;  /* 0x0000000000047947 */ /* 0x000fea0003800000 */
.L_x_16:
[----:B01----:R-:W3:Y:S02]  /*1180*/  LDC R9, c[0x0][0x584] ;  /* 0x00016100ff097b82 */ /* 0x003ee40000000800 */
.L_x_15:
[----:B------:R-:W-:-:S13]  /*1190*/  LOP3.LUT P0, RZ, R14, 0xff, RZ, 0xc0, !PT ;  /* 0x000000ff0eff7812 */ /* 0x000fda000780c0ff */
[----:B------:R-:W-:Y:S05]  /*11a0*/  @!P0 EXIT ;  /* 0x000000000000894d */ /* 0x000fea0003800000 */
[----:B------:R-:W-:Y:S01]  /*11b0*/  ULDC UR4, c[0x0][0x28c] ;  /* 0x0000a30000047ab9 */ /* 0x000fe20000000800 */
[----:B------:R-:W-:Y:S01]  /*11c0*/  LOP3.LUT R142, R4, 0x1, RZ, 0xfc, !PT ;  /* 0x00000001048e7812 */ /* 0x000fe200078efcff */
[----:B------:R-:W-:-:S04]  /*11d0*/  UIADD3 UR4, UR4, 0x7f, URZ ;  /* 0x0000007f04047890 */ /* 0x000fc8000fffe03f */
[----:B------:R-:W-:-:S04]  /*11e0*/  USHF.R.S32.HI UR5, URZ, 0x1f, UR4 ;  /* 0x0000001f3f057899 */ /* 0x000fc80008011404 */
[----:B------:R-:W-:-:S03]  /*11f0*/  ULEA.HI UR5, UR5, UR4, URZ, 0x7 ;  /* 0x0000000405057291 */ /* 0x000fc6000f8f383f */
[----:B------:R-:W-:Y:S01]  /*1200*/  UMOV UR4, URZ ;  /* 0x0000003f00047c82 */ /* 0x000fe20008000000 */
[----:B------:R-:W-:-:S03]  /*1210*/  USHF.R.S32.HI UR9, URZ, 0x7, UR5 ;  /* 0x000000073f097899 */ /* 0x000fc60008011405 */
[----:B------:R-:W-:-:S09]  /*1220*/  UMOV UR5, URZ ;  /* 0x0000003f00057c82 */ /* 0x000fd20008000000 */
.L_x_171:
[----:B01----:R-:W-:Y:S01]  /*1230*/  LOP3.LUT R12, R0, 0x80, RZ, 0xc0, !PT ;  /* 0x00000080000c7812 */ /* 0x003fe200078ec0ff */
[----:B------:R-:W0:Y:S01]  /*1240*/  S2UR UR13, SR_CgaCtaId ;  /* 0x00000000000d79c3 */ /* 0x000e220000008800 */
[----:B------:R-:W-:Y:S01]  /*1250*/  UMOV UR12, 0x400 ;  /* 0x00000400000c7882 */ /* 0x000fe20000000000 */
[----:B------:R-:W-:Y:S01]  /*1260*/  UMOV UR6, URZ ;  /* 0x0000003f00067c82 */ /* 0x000fe20008000000 */
[----:B------:R-:W-:Y:S01]  /*1270*/  SHF.R.U32.HI R12, RZ, 0x7, R12 ;  /* 0x00000007ff0c7819 */ /* 0x000fe2000001160c */
[----:B------:R-:W-:Y:S01]  /*1280*/  UMOV UR7, URZ ;  /* 0x0000003f00077c82 */ /* 0x000fe20008000000 */
[----:B------:R-:W-:Y:S01]  /*1290*/  UMOV UR18, UR5 ;  /* 0x0000000500127c82 */ /* 0x000fe20008000000 */
[----:B------:R-:W-:Y:S02]  /*12a0*/  CS2R R16, SRZ ;  /* 0x0000000000107805 */ /* 0x000fe4000001ff00 */
[----:B------:R-:W-:Y:S01]  /*12b0*/  CS2R R14, SRZ ;  /* 0x00000000000e7805 */ /* 0x000fe2000001ff00 */
[----:B------:R-:W1:Y:S01]  /*12c0*/  LDC R13, c[0x0][0x28c] ;  /* 0x0000a300ff0d7b82 */ /* 0x000e620000000800 */
[----:B------:R-:W4:Y:S01]  /*12d0*/  SHFL.IDX PT, R12, R12, RZ, 0x1f ;  /* 0x00001fff0c0c7589 */ /* 0x000f2200000e0000 */
[----:B------:R-:W-:-:S02]  /*12e0*/  CS2R R18, SRZ ;  /* 0x0000000000127805 */ /* 0x000fc4000001ff00 */
[----:B------:R-:W-:Y:S02]  /*12f0*/  CS2R R20, SRZ ;  /* 0x0000000000147805 */ /* 0x000fe4000001ff00 */
[----:B------:R-:W-:Y:S02]  /*1300*/  CS2R R22, SRZ ;  /* 0x0000000000167805 */ /* 0x000fe4000001ff00 */
[----:B------:R-:W-:Y:S02]  /*1310*/  CS2R R88, SRZ ;  /* 0x0000000000587805 */ /* 0x000fe4000001ff00 */
[----:B------:R-:W-:Y:S02]  /*1320*/  CS2R R90, SRZ ;  /* 0x00000000005a7805 */ /* 0x000fe4000001ff00 */
[----:B------:R-:W-:Y:S02]  /*1330*/  CS2R R94, SRZ ;  /* 0x00000000005e7805 */ /* 0x000fe4000001ff00 */
        /* <DEDUP_REMOVED lines=16> */
[----:B-1----:R-:W-:Y:S02]  /*1440*/  ISETP.GE.AND P0, PT, R13, 0x1, PT ;  /* 0x000000010d00780c */ /* 0x002fe40003f06270 */
[----:B------:R-:W-:Y:S02]  /*1450*/  CS2R R126, SRZ ;  /* 0x00000000007e7805 */ /* 0x000fe4000001ff00 */
[----:B----4-:R-:W-:-:S02]  /*1460*/  R2UR UR8, R12 ;  /* 0x000000000c0872ca */ /* 0x010fc400000e0000 */
[----:B------:R-:W-:Y:S02]  /*1470*/  CS2R R128, SRZ ;  /* 0x0000000000807805 */ /* 0x000fe4000001ff00 */
[----:B------:R-:W-:Y:S02]  /*1480*/  CS2R R130, SRZ ;  /* 0x0000000000827805 */ /* 0x000fe4000001ff00 */
[----:B------:R-:W-:Y:S02]  /*1490*/  CS2R R132, SRZ ;  /* 0x0000000000847805 */ /* 0x000fe4000001ff00 */
[----:B------:R-:W-:Y:S02]  /*14a0*/  CS2R R134, SRZ ;  /* 0x0000000000867805 */ /* 0x000fe4000001ff00 */
[----:B------:R-:W-:Y:S02]  /*14b0*/  CS2R R136, SRZ ;  /* 0x0000000000887805 */ /* 0x000fe4000001ff00 */
[----:B------:R-:W-:Y:S01]  /*14c0*/  CS2R R138, SRZ ;  /* 0x00000000008a7805 */ /* 0x000fe2000001ff00 */
[----:B------:R-:W-:Y:S01]  /*14d0*/  IMAD.MOV.U32 R141, RZ, RZ, RZ ;  /* 0x000000ffff8d7224 */ /* 0x000fe200078e00ff */
[----:B------:R-:W-:Y:S01]  /*14e0*/  CS2R R24, SRZ ;  /* 0x0000000000187805 */ /* 0x000fe2000001ff00 */
[----:B------:R-:W-:Y:S01]  /*14f0*/  IMAD.MOV.U32 R143, RZ, RZ, RZ ;  /* 0x000000ffff8f7224 */ /* 0x000fe200078e00ff */
[----:B---3--:R-:W-:Y:S01]  /*1500*/  CS2R R26, SRZ ;  /* 0x00000000001a7805 */ /* 0x008fe2000001ff00 */
[----:B------:R-:W-:Y:S01]  /*1510*/  IMAD.U32 R144, RZ, RZ, UR4 ;  /* 0x00000004ff907e24 */ /* 0x000fe2000f8e00ff */
[----:B------:R-:W-:Y:S01]  /*1520*/  CS2R R28, SRZ ;  /* 0x00000000001c7805 */ /* 0x000fe2000001ff00 */
[----:B------:R-:W-:Y:S01]  /*1530*/  ULEA.HI UR10, UR8, UR8, URZ, 0x1 ;  /* 0x00000008080a7291 */ /* 0x000fe2000f8f083f */
[----:B------:R-:W-:-:S02]  /*1540*/  CS2R R30, SRZ ;  /* 0x00000000001e7805 */ /* 0x000fc4000001ff00 */
[----:B------:R-:W-:Y:S02]  /*1550*/  CS2R R32, SRZ ;  /* 0x0000000000207805 */ /* 0x000fe4000001ff00 */
[----:B------:R-:W-:Y:S01]  /*1560*/  CS2R R34, SRZ ;  /* 0x0000000000227805 */ /* 0x000fe2000001ff00 */
[----:B------:R-:W-:Y:S01]  /*1570*/  ULOP3.LUT UR11, UR10, 0x7fffe, URZ, 0xc0, !UPT ;  /* 0x0007fffe0a0b7892 */ /* 0x000fe2000f8ec03f */
[----:B------:R-:W-:Y:S01]  /*1580*/  CS2R R36, SRZ ;  /* 0x0000000000247805 */ /* 0x000fe2000001ff00 */
[----:B0-----:R-:W-:Y:S01]  /*1590*/  ULEA UR10, UR13, UR12, 0x18 ;  /* 0x0000000c0d0a7291 */ /* 0x001fe2000f8ec03f */
[----:B------:R-:W-:Y:S01]  /*15a0*/  CS2R R38, SRZ ;  /* 0x0000000000267805 */ /* 0x000fe2000001ff00 */
[----:B------:R-:W-:Y:S01]  /*15b0*/  UIADD3 UR11, UR8, -UR11, URZ ;  /* 0x8000000b080b7290 */ /* 0x000fe2000fffe03f */
[----:B------:R-:W-:Y:S02]  /*15c0*/  CS2R R40, SRZ ;  /* 0x0000000000287805 */ /* 0x000fe4000001ff00 */
[----:B------:R-:W-:Y:S01]  /*15d0*/  CS2R R42, SRZ ;  /* 0x00000000002a7805 */ /* 0x000fe2000001ff00 */
[----:B------:R-:W-:Y:S01]  /*15e0*/  UMOV UR8, URZ ;  /* 0x0000003f00087c82 */ /* 0x000fe20008000000 */
[----:B------:R-:W-:Y:S01]  /*15f0*/  ULEA UR11, UR11, UR10, 0xd ;  /* 0x0000000a0b0b7291 */ /* 0x000fe2000f8e683f */
[----:B------:R-:W-:-:S02]  /*1600*/  CS2R R44, SRZ ;  /* 0x00000000002c7805 */ /* 0x000fc4000001ff00 */
[----:B------:R-:W-:Y:S02]  /*1610*/  CS2R R46, SRZ ;  /* 0x00000000002e7805 */ /* 0x000fe4000001ff00 */
[----:B------:R-:W-:Y:S01]  /*1620*/  CS2R R48, SRZ ;  /* 0x0000000000307805 */ /* 0x000fe2000001ff00 */
[----:B------:R-:W-:Y:S01]  /*1630*/  UIADD3 UR11, UR11, 0x180, URZ ;  /* 0x000001800b0b7890 */ /* 0x000fe2000fffe03f */
[----:B------:R-:W-:Y:S02]  /*1640*/  CS2R R50, SRZ ;  /* 0x0000000000327805 */ /* 0x000fe4000001ff00 */
[----:B------:R-:W-:Y:S02]  /*1650*/  CS2R R52, SRZ ;  /* 0x0000000000347805 */ /* 0x000fe4000001ff00 */
[----:B------:R-:W-:Y:S01]  /*1660*/  CS2R R54, SRZ ;  /* 0x0000000000367805 */ /* 0x000fe2000001ff00 */
[----:B------:R-:W-:Y:S01]  /*1670*/  USHF.R.U32.HI UR11, URZ, 0x4, UR11 ;  /* 0x000000043f0b7899 */ /* 0x000fe2000801160b */
[----:B------:R-:W-:-:S02]  /*1680*/  CS2R R56, SRZ ;  /* 0x0000000000387805 */ /* 0x000fc4000001ff00 */
[----:B------:R-:W-:Y:S02]  /*1690*/  CS2R R58, SRZ ;  /* 0x00000000003a7805 */ /* 0x000fe4000001ff00 */
[----:B------:R-:W-:Y:S01]  /*16a0*/  CS2R R60, SRZ ;  /* 0x00000000003c7805 */ /* 0x000fe2000001ff00 */
[----:B------:R-:W-:Y:S01]  /*16b0*/  ULOP3.LUT UR11, UR11, 0x3fff, URZ, 0xc0, !UPT ;  /* 0x00003fff0b0b7892 */ /* 0x000fe2000f8ec03f */
        /* <DEDUP_REMOVED lines=12> */
[----:B------:R-:W-:Y:S01]  /*1780*/  CS2R R86, SRZ ;  /* 0x0000000000567805 */ /* 0x000fe2000001ff00 */
[----:B------:R-:W-:Y:S06]  /*1790*/  @!P0 BRA `(.L_x_17) ;  /* 0x0000000800608947 */ /* 0x000fec0003800000 */
[----:B------:R-:W-:-:S13]  /*17a0*/  ISETP.NE.AND P1, PT, R142, 0x3, PT ;  /* 0x000000038e00780c */ /* 0x000fda0003f25270 */
[----:B------:R-:W-:Y:S05]  /*17b0*/  @!P1 BRA `(.L_x_18) ;  /* 0x0000000000049947 */ /* 0x000fea0003800000 */
[----:B------:R-:W-:Y:S01]  /*17c0*/  BPT.TRAP 0x1 ;  /* 0x000000040000795c */ /* 0x000fe20000300000 */
.L_x_18:
[----:B------:R-:W-:Y:S01]  /*17d0*/  ULEA UR6, UR5, UR10, 0x3 ;  /* 0x0000000a05067291 */ /* 0x000fe2000f8e183f */
[----:B------:R-:W-:-:S05]  /*17e0*/  IMAD.U32 R12, RZ, RZ, UR4 ;  /* 0x00000004ff0c7e24 */ /* 0x000fca000f8e00ff */
[----:B------:R-:W-:-:S04]  /*17f0*/  SHF.L.U32 R12, R12, 0x1f, RZ ;  /* 0x0000001f0c0c7819 */ /* 0x000fc800000006ff */
[----:B------:R0:W1:Y:S01]  /*1800*/  SYNCS.PHASECHK.TRANS64.TRYWAIT P0, [UR6], R12 ;  /* 0x0000000cff0075a7 */ /* 0x0000620008000146 */
[----:B------:R-:W-:Y:S05]  /*1810*/  @!P1 BRA `(.L_x_19) ;  /* 0x0000000000049947 */ /* 0x000fea0003800000 */
[----:B------:R-:W-:Y:S01]  /*1820*/  BPT.TRAP 0x1 ;  /* 0x000000040000795c */ /* 0x000fe20000300000 */
.L_x_19:
[----:B-1----:R-:W-:Y:S05]  /*1830*/  @P0 BRA `(.L_x_20) ;  /* 0x0000000000080947 */ /* 0x002fea0003800000 */
[----:B------:R-:W1:Y:S02]  /*1840*/  SYNCS.PHASECHK.TRANS64.TRYWAIT P0, [UR6], R12 ;  /* 0x0000000cff0075a7 */ /* 0x000e640008000146 */
[----:B-1----:R-:W-:Y:S05]  /*1850*/  @!P0 BRA `(.L_x_21) ;  /* 0x00000080000c8947 */ /* 0x002fea0003800000 */
.L_x_20:
[----:B------:R-:W-:Y:S01]  /*1860*/  UIADD3 UR6, UR10, 0x1c180, URZ ;  /* 0x0001c1800a067890 */ /* 0x000fe2000fffe03f */
[----:B------:R-:W-:Y:S01]  /*1870*/  WARPGROUP.ARRIVE ;  /* 0x00000000000079c5 */ /* 0x000fe20000000000 */
[----:B------:R-:W-:Y:S01]  /*1880*/  ULOP3.LUT UR8, UR11, 0x10000, URZ, 0xfc, !UPT ;  /* 0x000100000b087892 */ /* 0x000fe2000f8efc3f */
[----:B------:R-:W-:Y:S01]  /*1890*/  CS2R R16, SRZ ;  /* 0x0000000000107805 */ /* 0x000fe2000001ff00 */
[----:B------:R-:W-:Y:S01]  /*18a0*/  USHF.R.U32.HI UR6, URZ, 0x4, UR6 ;  /* 0x000000043f067899 */ /* 0x000fe20008011606 */
[----:B------:R-:W-:Y:S01]  /*18b0*/  CS2R R14, SRZ ;  /* 0x00000000000e7805 */ /* 0x000fe2000001ff00 */
[----:B------:R-:W-:Y:S01]  /*18c0*/  UMOV UR13, 0x40000040 ;  /* 0x40000040000d7882 */ /* 0x000fe20000000000 */
[----:B------:R-:W-:Y:S01]  /*18d0*/  UMOV UR15, 0x40000040 ;  /* 0x40000040000f7882 */ /* 0x000fe20000000000 */
[----:B------:R-:W-:Y:S01]  /*18e0*/  ULOP3.LUT UR6, UR6, 0x3fff, URZ, 0xc0, !UPT ;  /* 0x00003fff06067892 */ /* 0x000fe2000f8ec03f */
[----:B------:R-:W-:Y:S02]  /*18f0*/  CS2R R18, SRZ ;  /* 0x0000000000127805 */ /* 0x000fe4000001ff00 */
[----:B------:R-:W-:-:S02]  /*1900*/  CS2R R20, SRZ ;  /* 0x0000000000147805 */ /* 0x000fc4000001ff00 */
[----:B------:R-:W-:Y:S01]  /*1910*/  CS2R R22, SRZ ;  /* 0x0000000000167805 */ /* 0x000fe2000001ff00 */
[----:B------:R-:W-:Y:S01]  /*1920*/  ULOP3.LUT UR7, UR6, 0x10000, URZ, 0xfc, !UPT ;  /* 0x0001000006077892 */ /* 0x000fe2000f8efc3f */
[----:B------:R-:W-:Y:S01]  /*1930*/  CS2R R88, SRZ ;  /* 0x0000000000587805 */ /* 0x000fe2000001ff00 */
[----:B------:R-:W-:Y:S01]  /*1940*/  ULEA UR6, UR5, UR8, 0xa ;  /* 0x0000000805067291 */ /* 0x000fe2000f8e503f */
[----:B------:R-:W-:Y:S01]  /*1950*/  CS2R R90, SRZ ;  /* 0x00000000005a7805 */ /* 0x000fe2000001ff00 */
[----:B------:R-:W-:Y:S01]  /*1960*/  ULEA UR7, UR5, UR7, 0xa ;  /* 0x0000000705077291 */ /* 0x000fe2000f8e503f */
[----:B------:R-:W-:Y:S02]  /*1970*/  CS2R R94, SRZ ;  /* 0x00000000005e7805 */ /* 0x000fe4000001ff00 */
[----:B------:R-:W-:Y:S02]  /*1980*/  CS2R R92, SRZ ;  /* 0x00000000005c7805 */ /* 0x000fe4000001ff00 */
[----:B------:R-:W-:-:S02]  /*1990*/  CS2R R96, SRZ ;  /* 0x0000000000607805 */ /* 0x000fc4000001ff00 */
[----:B------:R-:W-:Y:S01]  /*19a0*/  CS2R R98, SRZ ;  /* 0x0000000000627805 */ /* 0x000fe2000001ff00 */
[----:B------:R-:W-:Y:S01]  /*19b0*/  UMOV UR12, UR6 ;  /* 0x00000006000c7c82 */ /* 0x000fe20008000000 */
[----:B------:R-:W-:Y:S01]  /*19c0*/  CS2R R100, SRZ ;  /* 0x0000000000647805 */ /* 0x000fe2000001ff00 */
[----:B------:R-:W-:Y:S01]  /*19d0*/  UMOV UR14, UR7 ;  /* 0x00000007000e7c82 */ /* 0x000fe20008000000 */
[----:B------:R-:W-:Y:S01]  /*19e0*/  CS2R R102, SRZ ;  /* 0x0000000000667805 */ /* 0x000fe2000001ff00 */
[----:B------:R-:W-:Y:S01]  /*19f0*/  QGMMA.64x128x32.F32.E4M3.E4M3 R24, gdesc[UR12], RZ, !UPT ;  /* 0x01e000000c1879f3 */ /* 0x000fe2000c7008ff */
[----:B------:R-:W-:Y:S01]  /*1a00*/  UIADD3 UR12, UR6, 0x2, URZ ;  /* 0x00000002060c7890 */ /* 0x000fe2000fffe03f */
[----:B------:R-:W-:Y:S01]  /*1a10*/  CS2R R104, SRZ ;  /* 0x0000000000687805 */ /* 0x000fe2000001ff00 */
[----:B------:R-:W-:Y:S01]  /*1a20*/  UIADD3 UR14, UR7, 0x2, URZ ;  /* 0x00000002070e7890 */ /* 0x000fe2000fffe03f */
[----:B------:R-:W-:Y:S01]  /*1a30*/  CS2R R106, SRZ ;  /* 0x00000000006a7805 */ /* 0x000fe2000001ff00 */
[----:B------:R-:W-:Y:S01]  /*1a40*/  UMOV UR13, 0x40000040 ;  /* 0x40000040000d7882 */ /* 0x000fe20000000000 */
[----:B------:R-:W-:Y:S01]  /*1a50*/  UMOV UR15, 0x40000040 ;  /* 0x40000040000f7882 */ /* 0x000fe20000000000 */
        /* <DEDUP_REMOVED lines=16> */
[----:B------:R-:W-:Y:S02]  /*1b60*/  IMAD.MOV.U32 R141, RZ, RZ, RZ ;  /* 0x000000ffff8d7224 */ /* 0x000fe400078e00ff */
[----:B------:R-:W-:Y:S01]  /*1b70*/  IMAD.MOV.U32 R143, RZ, RZ, RZ ;  /* 0x000000ffff8f7224 */ /* 0x000fe200078e00ff */
[----:B------:R-:W-:Y:S01]  /*1b80*/  QGMMA.64x128x32.F32.E4M3.E4M3 R24, gdesc[UR12], R24 ;  /* 0x01e000000c1879f3 */ /* 0x000fe20008700818 */
[----:B------:R-:W-:Y:S02]  /*1b90*/  UIADD3 UR12, UR6, 0x4, URZ ;  /* 0x00000004060c7890 */ /* 0x000fe4000fffe03f */
[----:B------:R-:W-:Y:S01]  /*1ba0*/  UIADD3 UR14, UR7, 0x4, URZ ;  /* 0x00000004070e7890 */ /* 0x000fe2000fffe03f */
[----:B------:R-:W-:Y:S01]  /*1bb0*/  UMOV UR13, 0x40000040 ;  /* 0x40000040000d7882 */ /* 0x000fe20000000000 */
[----:B------:R-:W-:-:S07]  /*1bc0*/  UMOV UR15, 0x40000040 ;  /* 0x40000040000f7882 */ /* 0x000fce0000000000 */
[----:B------:R-:W-:Y:S01]  /*1bd0*/  QGMMA.64x128x32.F32.E4M3.E4M3 R24, gdesc[UR12], R24 ;  /* 0x01e000000c1879f3 */ /* 0x000fe20008700818 */
[----:B------:R-:W-:Y:S02]  /*1be0*/  UIADD3 UR14, UR7, 0x6, URZ ;  /* 0x00000006070e7890 */ /* 0x000fe4000fffe03f */
[----:B------:R-:W-:Y:S01]  /*1bf0*/  UIADD3 UR12, UR6, 0x6, URZ ;  /* 0x00000006060c7890 */ /* 0x000fe2000fffe03f */
[----:B------:R-:W-:Y:S01]  /*1c00*/  ULDC UR7, c[0x0][0x50c] ;  /* 0x0001430000077ab9 */ /* 0x000fe20000000800 */
[----:B------:R-:W-:Y:S01]  /*1c10*/  UMOV UR13, 0x40000040 ;  /* 0x40000040000d7882 */ /* 0x000fe20000000000 */
[----:B------:R-:W-:Y:S01]  /*1c20*/  UISETP.NE.AND UP0, UPT, UR7, 0x4, UPT ;  /* 0x000000040700788c */ /* 0x000fe2000bf05270 */
[----:B------:R-:W-:Y:S01]  /*1c30*/  UMOV UR15, 0x40000040 ;  /* 0x40000040000f7882 */ /* 0x000fe20000000000 */
[----:B------:R-:W-:Y:S02]  /*1c40*/  UMOV UR6, 0x4 ;  /* 0x0000000400067882 */ /* 0x000fe40000000000 */
[----:B------:R-:W-:-:S06]  /*1c50*/  USEL UR7, URZ, 0x1, UP0 ;  /* 0x000000013f077887 */ /* 0x000fcc0008000000 */
[----:B------:R-:W-:Y:S01]  /*1c60*/  ISETP.NE.AND P0, PT, RZ, UR7, PT ;  /* 0x00000007ff007c0c */ /* 0x000fe2000bf05270 */
[----:B------:R-:W-:-:S12]  /*1c70*/  QGMMA.64x128x32.F32.E4M3.E4M3 R24, gdesc[UR12], R24, gsb0 ;  /* 0x01e000000c1879f3 */ /* 0x000fd80008000818 */
[----:B------:R-:W-:Y:S05]  /*1c80*/  @!P0 BRA `(.L_x_22) ;  /* 0x0000000400088947 */ /* 0x000fea0003800000 */
[----:B------:R-:W-:Y:S02]  /*1c90*/  WARPGROUP.DEPBAR.LE gsb0, 0x0 ;  /* 0x00008000000079c5 */ /* 0x000fe40000010000 */
[----:B------:R-:W-:-:S01]  /*1ca0*/  FADD R143, RZ, R24 ;  /* 0x00000018ff8f7221 */ /* 0x000fc20000000000 */
[----:B------:R-:W-:Y:S01]  /*1cb0*/  FADD R138, RZ, R25 ;  /* 0x00000019ff8a7221 */ /* 0x000fe20000000000 */
        /* <DEDUP_REMOVED lines=62> */
[----:B------:R-:W-:-:S06]  /*20a0*/  UMOV UR6, URZ ;  /* 0x0000003f00067c82 */ /* 0x000fcc0008000000 */
.L_x_22:
[----:B------:R-:W-:-:S04]  /*20b0*/  UIADD3 UR18, UR5, 0x1, URZ ;  /* 0x0000000105127890 */ /* 0x000fc8000fffe03f */
[----:B------:R-:W-:-:S04]  /*20c0*/  UISETP.NE.AND UP0, UPT, UR18, 0x7, UPT ;  /* 0x000000071200788c */ /* 0x000fc8000bf05270 */
[----:B------:R-:W-:Y:S02]  /*20d0*/  USEL UR8, URZ, 0x1, UP0 ;  /* 0x000000013f087887 */ /* 0x000fe40008000000 */
[----:B------:R-:W-:Y:S02]  /*20e0*/  USEL UR18, UR18, URZ, UP0 ;  /* 0x0000003f12127287 */ /* 0x000fe40008000000 */
[----:B------:R-:W-:-:S06]  /*20f0*/  ULOP3.LUT UR8, UR4, UR8, URZ, 0x3c, !UPT ;  /* 0x0000000804087292 */ /* 0x000fcc000f8e3c3f */
[----:B------:R-:W-:Y:S01]  /*2100*/  IMAD.U32 R144, RZ, RZ, UR8 ;  /* 0x00000008ff907e24 */ /* 0x000fe2000f8e00ff */
[----:B------:R-:W-:-:S06]  /*2110*/  UMOV UR8, 0x1 ;  /* 0x0000000100087882 */ /* 0x000fcc0000000000 */
.L_x_17:
[----:B------:R-:W-:-:S04]  /*2120*/  UISETP.LT.AND UP0, UPT, UR9, 0x1, UPT ;  /* 0x000000010900788c */ /* 0x000fc8000bf01270 */
[----:B------:R-:W-:-:S04]  /*2130*/  USEL UR12, UR9, 0x1, UP0 ;  /* 0x00000001090c7887 */ /* 0x000fc80008000000 */
[----:B------:R-:W-:-:S04]  /*2140*/  UIADD3 UR12, UR9, -UR12, URZ ;  /* 0x8000000c090c7290 */ /* 0x000fc8000fffe03f */
[----:B------:R-:W-:-:S06]  /*2150*/  UISETP.GE.AND UP0, UPT, UR12, 0x1, UPT ;  /* 0x000000010c00788c */ /* 0x000fcc000bf06270 */
[----:B------:R-:W-:-:S13]  /*2160*/  PLOP3.LUT P0, PT, PT, PT, UP0, 0x80, 0x0 ;  /* 0x000000000000781c */ /* 0x000fda0003f0f008 */
[----:B------:R-:W-:Y:S05]  /*2170*/  @!P0 BRA `(.L_x_23) ;  /* 0x0000000800388947 */ /* 0x000fea0003800000 */
[----:B01----:R-:W-:Y:S01]  /*2180*/  IMAD.U32 R12, RZ, RZ, UR12 ;  /* 0x0000000cff0c7e24 */ /* 0x003fe2000f8e00ff */
[----:B------:R-:W-:Y:S01]  /*2190*/  ULDC UR19, c[0x0][0x50c] ;  /* 0x0001430000137ab9 */ /* 0x000fe20000000800 */
[----:B------:R-:W-:-:S07]  /*21a0*/  IMAD.U32 R13, RZ, RZ, UR5 ;  /* 0x00000005ff0d7e24 */ /* 0x000fce000f8e00ff */
.L_x_31:
[----:B------:R-:W-:-:S13]  /*21b0*/  ISETP.NE.AND P1, PT, R142, 0x3, PT ;  /* 0x000000038e00780c */ /* 0x000fda0003f25270 */
[----:B------:R-:W-:Y:S05]  /*21c0*/  @!P1 BRA `(.L_x_24) ;  /* 0x0000000000049947 */ /* 0x000fea0003800000 */
[----:B------:R-:W-:Y:S01]  /*21d0*/  BPT.TRAP 0x1 ;  /* 0x000000040000795c */ /* 0x000fe20000300000 */
.L_x_24:
[----:B------:R-:W0:Y:S01]  /*21e0*/  S2UR UR12, SR_CgaCtaId ;  /* 0x00000000000c79c3 */ /* 0x000e220000008800 */
[----:B------:R-:W-:Y:S01]  /*21f0*/  UMOV UR10, 0x400 ;  /* 0x00000400000a7882 */ /* 0x000fe20000000000 */
[----:B------:R-:W-:Y:S01]  /*2200*/  SHF.L.U32 R140, R144, 0x1f, RZ ;  /* 0x0000001f908c7819 */ /* 0x000fe200000006ff */
[----:B0-----:R-:W-:-:S04]  /*2210*/  ULEA UR10, UR12, UR10, 0x18 ;  /* 0x0000000a0c0a7291 */ /* 0x001fc8000f8ec03f */
[----:B------:R-:W-:-:S09]  /*2220*/  ULEA UR12, UR18, UR10, 0x3 ;  /* 0x0000000a120c7291 */ /* 0x000fd2000f8e183f */
[----:B------:R0:W1:Y:S01]  /*2230*/  SYNCS.PHASECHK.TRANS64.TRYWAIT P0, [UR12], R140 ;  /* 0x0000008cff0075a7 */ /* 0x000062000800014c */
[----:B------:R-:W-:Y:S05]  /*2240*/  @!P1 BRA `(.L_x_25) ;  /* 0x0000000000049947 */ /* 0x000fea0003800000 */
[----:B------:R-:W-:Y:S01]  /*2250*/  BPT.TRAP 0x1 ;  /* 0x000000040000795c */ /* 0x000fe20000300000 */
.L_x_25:
[----:B-1----:R-:W-:Y:S05]  /*2260*/  @P0 BRA `(.L_x_26) ;  /* 0x0000000000080947 */ /* 0x002fea0003800000 */
[----:B------:R-:W1:Y:S02]  /*2270*/  SYNCS.PHASECHK.TRANS64.TRYWAIT P0, [UR12], R140 ;  /* 0x0000008cff0075a7 */ /* 0x000e64000800014c */
[----:B-1----:R-:W-:Y:S05]  /*2280*/  @!P0 BRA `(.L_x_27) ;  /* 0x0000007400988947 */ /* 0x002fea0003800000 */
.L_x_26:
[----:B------:R-:W-:Y:S01]  /*2290*/  UIADD3 UR12, UR10, 0x1c180, URZ ;  /* 0x0001c1800a0c7890 */ /* 0x000fe2000fffe03f */
[----:B------:R-:W-:Y:S01]  /*22a0*/  WARPGROUP.ARRIVE ;  /* 0x00000000000079c5 */ /* 0x000fe20000000000 */
[----:B------:R-:W-:Y:S02]  /*22b0*/  UISETP.NE.AND UP0, UPT, UR7, URZ, UPT ;  /* 0x0000003f0700728c */ /* 0x000fe4000bf05270 */
[----:B------:R-:W-:Y:S02]  /*22c0*/  USHF.R.U32.HI UR12, URZ, 0x4, UR12 ;  /* 0x000000043f0c7899 */ /* 0x000fe4000801160c */
[----:B------:R-:W-:Y:S02]  /*22d0*/  USEL UR8, UR8, URZ, !UP0 ;  /* 0x0000003f08087287 */ /* 0x000fe4000c000000 */
[----:B------:R-:W-:Y:S02]  /*22e0*/  ULOP3.LUT UR12, UR12, 0x3fff, URZ, 0xc0, !UPT ;  /* 0x00003fff0c0c7892 */ /* 0x000fe4000f8ec03f */
[----:B------:R-:W-:-:S02]  /*22f0*/  UISETP.NE.U32.AND UP0, UPT, UR8, URZ, UPT ;  /* 0x0000003f0800728c */ /* 0x000fc4000bf05070 */
[----:B------:R-:W-:Y:S02]  /*2300*/  ULOP3.LUT UR7, UR11, 0x10000, URZ, 0xfc, !UPT ;  /* 0x000100000b077892 */ /* 0x000fe4000f8efc3f */
[----:B------:R-:W-:Y:S02]  /*2310*/  ULOP3.LUT UR8, UR12, 0x10000, URZ, 0xfc, !UPT ;  /* 0x000100000c087892 */ /* 0x000fe4000f8efc3f */
[----:B------:R-:W-:Y:S02]  /*2320*/  ULEA UR7, UR18, UR7, 0xa ;  /* 0x0000000712077291 */ /* 0x000fe4000f8e503f */
[----:B------:R-:W-:Y:S01]  /*2330*/  ULEA UR8, UR18, UR8, 0xa ;  /* 0x0000000812087291 */ /* 0x000fe2000f8e503f */
[----:B------:R-:W-:Y:S01]  /*2340*/  UMOV UR13, 0x40000040 ;  /* 0x40000040000d7882 */ /* 0x000fe20000000000 */
[----:B------:R-:W-:Y:S01]  /*2350*/  UMOV UR15, 0x40000040 ;  /* 0x40000040000f7882 */ /* 0x000fe20000000000 */
[----:B------:R-:W-:Y:S02]  /*2360*/  UIADD3 UR6, UR6, 0x4, URZ ;  /* 0x0000000406067890 */ /* 0x000fe4000fffe03f */
[----:B------:R-:W-:-:S02]  /*2370*/  UMOV UR12, UR7 ;  /* 0x00000007000c7c82 */ /* 0x000fc40008000000 */
[----:B------:R-:W-:Y:S02]  /*2380*/  UMOV UR14, UR8 ;  /* 0x00000008000e7c82 */ /* 0x000fe40008000000 */
[----:B------:R-:W-:Y:S01]  /*2390*/  QGMMA.64x128x32.F32.E4M3.E4M3 R24, gdesc[UR12], R24, UP0 ;  /* 0x01e000000c1879f3 */ /* 0x000fe2000bf00818 */
[----:B------:R-:W-:Y:S02]  /*23a0*/  UIADD3 UR12, UR7, 0x2, URZ ;  /* 0x00000002070c7890 */ /* 0x000fe4000fffe03f */
[----:B------:R-:W-:Y:S01]  /*23b0*/  UIADD3 UR14, UR8, 0x2, URZ ;  /* 0x00000002080e7890 */ /* 0x000fe2000fffe03f */
[----:B------:R-:W-:Y:S01]  /*23c0*/  UMOV UR13, 0x40000040 ;  /* 0x40000040000d7882 */ /* 0x000fe20000000000 */
[----:B------:R-:W-:Y:S01]  /*23d0*/  UMOV UR15, 0x40000040 ;  /* 0x40000040000f7882 */ /* 0x000fe20000000000 */
[----:B------:R-:W-:-:S06]  /*23e0*/  UISETP.NE.AND UP0, UPT, UR6, UR19, UPT ;  /* 0x000000130600728c */ /* 0x000fcc000bf05270 */
        /* <DEDUP_REMOVED lines=8> */
[----:B------:R-:W-:Y:S01]  /*2470*/  UMOV UR13, 0x40000040 ;  /* 0x40000040000d7882 */ /* 0x000fe20000000000 */
[----:B------:R-:W-:Y:S01]  /*2480*/  UMOV UR15, 0x40000040 ;  /* 0x40000040000f7882 */ /* 0x000fe20000000000 */
[----:B------:R-:W-:-:S06]  /*2490*/  USEL UR7, URZ, 0x1, UP0 ;  /* 0x000000013f077887 */ /* 0x000fcc0008000000 */
[----:B------:R-:W-:Y:S01]  /*24a0*/  ISETP.NE.AND P0, PT, RZ, UR7, PT ;  /* 0x00000007ff007c0c */ /* 0x000fe2000bf05270 */
[----:B------:R-:W-:Y:S03]  /*24b0*/  QGMMA.64x128x32.F32.E4M3.E4M3 R24, gdesc[UR12], R24, gsb0 ;  /* 0x01e000000c1879f3 */ /* 0x000fe60008000818 */
[----:B------:R-:W-:-:S09]  /*24c0*/  WARPGROUP.DEPBAR.LE gsb0, 0x1 ;  /* 0x00008000000079c5 */ /* 0x000fd20000010100 */
[----:B------:R-:W-:Y:S05]  /*24d0*/  @!P0 BRA `(.L_x_28) ;  /* 0x0000000400088947 */ /* 0x000fea0003800000 */
[----:B------:R-:W-:Y:S02]  /*24e0*/  WARPGROUP.DEPBAR.LE gsb0, 0x0 ;  /* 0x00008000000079c5 */ /* 0x000fe40000010000 */
[----:B------:R-:W-:-:S01]  /*24f0*/  FADD R143, R24, R143 ;  /* 0x0000008f188f7221 */ /* 0x000fc20000000000 */
[----:B------:R-:W-:Y:S01]  /*2500*/  FADD R138, R25, R138 ;  /* 0x0000008a198a7221 */ /* 0x000fe20000000000 */
        /* <DEDUP_REMOVED lines=62> */
[----:B------:R-:W-:-:S06]  /*28f0*/  UMOV UR6, URZ ;  /* 0x0000003f00067c82 */ /* 0x000fcc0008000000 */
.L_x_28:
[----:B------:R-:W-:Y:S05]  /*2900*/  @!P1 BRA `(.L_x_29) ;  /* 0x0000000000049947 */ /* 0x000fea0003800000 */
[----:B------:R-:W-:Y:S01]  /*2910*/  BPT.TRAP 0x1 ;  /* 0x000000040000795c */ /* 0x000fe20000300000 */
.L_x_29:
[----:B------:R-:W-:-:S13]  /*2920*/  ISETP.NE.AND P0, PT, R6, RZ, PT ;  /* 0x000000ff0600720c */ /* 0x000fda0003f05270 */
[----:B01----:R-:W-:-:S05]  /*2930*/  @P0 LEA R140, R13, UR10, 0x3 ;  /* 0x0000000a0d8c0c11 */ /* 0x003fca000f8e18ff */
[----:B------:R-:W-:-:S05]  /*2940*/  @P0 VIADD R140, R140, 0x38 ;  /* 0x000000388c8c0836 */ /* 0x000fca0000000000 */
[----:B------:R-:W-:-:S04]  /*2950*/  @P0 PRMT R140, R5, 0x654, R140 ;  /* 0x00000654058c0816 */ /* 0x000fc8000000008c */
[----:B------:R0:W-:Y:S01]  /*2960*/  @P0 SYNCS.ARRIVE.TRANS64.RED.A1T0 RZ, [R140+URZ], RZ ;  /* 0x000000ff8cff09a7 */ /* 0x0001e2000810043f */
[----:B------:R-:W-:-:S13]  /*2970*/  ISETP.GT.U32.AND P0, PT, R4, 0x1, PT ;  /* 0x000000010400780c */ /* 0x000fda0003f04070 */
[----:B0-----:R-:W-:Y:S05]  /*2980*/  @P0 BRA `(.L_x_30) ;  /* 0x0000000000040947 */ /* 0x001fea0003800000 */
[----:B------:R-:W-:Y:S01]  /*2990*/  BPT.TRAP 0x1 ;  /* 0x000000040000795c */ /* 0x000fe20000300000 */
.L_x_30:
[----:B------:R-:W-:Y:S01]  /*29a0*/  UIADD3 UR18, UR18, 0x1, URZ ;  /* 0x0000000112127890 */ /* 0x000fe2000fffe03f */
[C---:B------:R-:W-:Y:S01]  /*29b0*/  ISETP.GT.AND P1, PT, R12.reuse, 0x1, PT ;  /* 0x000000010c00780c */ /* 0x040fe20003f24270 */
[----:B------:R-:W-:Y:S02]  /*29c0*/  VIADD R13, R13, 0x1 ;  /* 0x000000010d0d7836 */ /* 0x000fe40000000000 */
[----:B------:R-:W-:Y:S01]  /*29d0*/  UISETP.NE.AND UP0, UPT, UR18, 0x7, UPT ;  /* 0x000000071200788c */ /* 0x000fe2000bf05270 */
[----:B------:R-:W-:Y:S02]  /*29e0*/  VIADD R12, R12, 0xffffffff ;  /* 0xffffffff0c0c7836 */ /* 0x000fe40000000000 */
[C---:B------:R-:W-:Y:S01]  /*29f0*/  ISETP.NE.AND P0, PT, R13.reuse, 0x7, PT ;  /* 0x000000070d00780c */ /* 0x040fe20003f05270 */
[----:B------:R-:W-:Y:S02]  /*2a00*/  USEL UR8, URZ, 0x1, UP0 ;  /* 0x000000013f087887 */ /* 0x000fe40008000000 */
[----:B------:R-:W-:Y:S01]  /*2a10*/  USEL UR18, UR18, URZ, UP0 ;  /* 0x0000003f12127287 */ /* 0x000fe20008000000 */
[----:B------:R-:W-:-:S03]  /*2a20*/  SEL R13, R13, RZ, P0 ;  /* 0x000000ff0d0d7207 */ /* 0x000fc60000000000 */
[----:B------:R-:W-:Y:S01]  /*2a30*/  LOP3.LUT R144, R144, UR8, RZ, 0x3c, !PT ;  /* 0x0000000890907c12 */ /* 0x000fe2000f8e3cff */
[----:B------:R-:W-:Y:S01]  /*2a40*/  UMOV UR8, 0x1 ;  /* 0x0000000100087882 */ /* 0x000fe20000000000 */
[----:B------:R-:W-:Y:S06]  /*2a50*/  @P1 BRA `(.L_x_31) ;  /* 0xfffffff400d41947 */ /* 0x000fec000383ffff */
.L_x_23:
[----:B------:R-:W-:Y:S01]  /*2a60*/  UISETP.NE.AND UP0, UPT, UR6, URZ, UPT ;  /* 0x0000003f0600728c */ /* 0x000fe2000bf05270 */
[----:B01----:R-:W0:Y:S03]  /*2a70*/  LDC R12, c[0x0][0x28c] ;  /* 0x0000a300ff0c7b82 */ /* 0x003e260000000800 */
[----:B------:R-:W-:-:S06]  /*2a80*/  USEL UR6, URZ, 0x1, !UP0 ;  /* 0x000000013f067887 */ /* 0x000fcc000c000000 */
[----:B------:R-:W-:Y:S02]  /*2a90*/  ISETP.NE.AND P0, PT, RZ, UR6, PT ;  /* 0x00000006ff007c0c */ /* 0x000fe4000bf05270 */
[----:B0-----:R-:W-:-:S11]  /*2aa0*/  ISETP.GE.AND P1, PT, R12, 0x1, PT ;  /* 0x000000010c00780c */ /* 0x001fd60003f26270 */
[----:B------:R-:W-:Y:S05]  /*2ab0*/  @!P0 BRA `(.L_x_32) ;  /* 0x0000000400048947 */ /* 0x000fea0003800000 */
[----:B------:R-:W-:Y:S02]  /*2ac0*/  WARPGROUP.DEPBAR.LE gsb0, 0x0 ;  /* 0x00008000000079c5 */ /* 0x000fe40000010000 */
[----:B------:R-:W-:Y:S01]  /*2ad0*/  FADD R143, R24, R143 ;  /* 0x0000008f188f7221 */ /* 0x000fe20000000000 */
        /* <DEDUP_REMOVED lines=62> */
[----:B------:R-:W-:-:S07]  /*2ec0*/  FADD R16, R16, R87 ;  /* 0x0000005710107221 */ /* 0x000fce0000000000 */
.L_x_32:
[----:B------:R-:W-:Y:S02]  /*2ed0*/  WARPGROUP.DEPBAR.LE gsb0, 0x0 ;  /* 0x00008000000079c5 */ /* 0x000fe40000010000 */
[----:B------:R-:W-:Y:S05]  /*2ee0*/  @!P1 BRA `(.L_x_33) ;  /* 0x00000000005c9947 */ /* 0x000fea0003800000 */
[----:B------:R-:W-:-:S13]  /*2ef0*/  ISETP.NE.AND P0, PT, R142, 0x3, PT ;  /* 0x000000038e00780c */ /* 0x000fda0003f05270 */
[----:B------:R-:W-:Y:S05]  /*2f00*/  @!P0 BRA `(.L_x_34) ;  /* 0x0000000000048947 */ /* 0x000fea0003800000 */
[----:B------:R-:W-:Y:S01]  /*2f10*/  BPT.TRAP 0x1 ;  /* 0x000000040000795c */ /* 0x000fe20000300000 */
.L_x_34:
[----:B------:R-:W-:Y:S01]  /*2f20*/  ISETP.NE.AND P0, PT, R6, RZ, PT ;  /* 0x000000ff0600720c */ /* 0x000fe20003f05270 */
[----:B------:R-:W-:Y:S01]  /*2f30*/  BSSY B0, `(.L_x_35) ;  /* 0x0000010000007945 */ /* 0x000fe20003800000 */
[----:B------:R-:W-:-:S11]  /*2f40*/  ISETP.GT.U32.AND P1, PT, R4, 0x1, PT ;  /* 0x000000010400780c */ /* 0x000fd60003f24070 */
[----:B------:R-:W-:Y:S05]  /*2f50*/  @!P0 BRA `(.L_x_36) ;  /* 0x0000000000348947 */ /* 0x000fea0003800000 */
[----:B------:R-:W-:-:S04]  /*2f60*/  UISETP.LT.AND UP0, UPT, UR9, 0x1, UPT ;  /* 0x000000010900788c */ /* 0x000fc8000bf01270 */
[----:B------:R-:W-:-:S04]  /*2f70*/  USEL UR8, UR9, 0x1, UP0 ;  /* 0x0000000109087887 */ /* 0x000fc80008000000 */
[----:B------:R-:W-:-:S04]  /*2f80*/  UIADD3 UR8, UR5, UR9, -UR8 ;  /* 0x0000000905087290 */ /* 0x000fc8000fffe808 */
[----:B------:R-:W-:-:S04]  /*2f90*/  UIMAD.WIDE.U32 UR6, UR8, 0x24924925, URZ ;  /* 0x24924925080678a5 */ /* 0x000fc8000f8e003f */
[----:B------:R-:W-:-:S04]  /*2fa0*/  UIADD3 UR6, UR8, -UR7, URZ ;  /* 0x8000000708067290 */ /* 0x000fc8000fffe03f */
[----:B------:R-:W-:-:S04]  /*2fb0*/  ULEA.HI UR6, UR6, UR7, URZ, 0x1f ;  /* 0x0000000706067291 */ /* 0x000fc8000f8ff83f */
[----:B------:R-:W-:-:S04]  /*2fc0*/  USHF.R.U32.HI UR6, URZ, 0x2, UR6 ;  /* 0x000000023f067899 */ /* 0x000fc80008011606 */
[----:B------:R-:W-:-:S04]  /*2fd0*/  UIMAD UR6, UR6, -0x7, UR8 ;  /* 0xfffffff9060678a4 */ /* 0x000fc8000f8e0208 */
[----:B------:R-:W-:-:S04]  /*2fe0*/  ULEA UR6, UR6, UR10, 0x3 ;  /* 0x0000000a06067291 */ /* 0x000fc8000f8e183f */
[----:B------:R-:W-:-:S06]  /*2ff0*/  UIADD3 UR6, UR6, 0x38, URZ ;  /* 0x0000003806067890 */ /* 0x000fcc000fffe03f */
[----:B------:R-:W-:-:S05]  /*3000*/  IMAD.U32 R12, RZ, RZ, UR6 ;  /* 0x00000006ff0c7e24 */ /* 0x000fca000f8e00ff */
[----:B------:R-:W-:-:S04]  /*3010*/  PRMT R12, R5, 0x654, R12 ;  /* 0x00000654050c7816 */ /* 0x000fc8000000000c */
[----:B------:R0:W-:Y:S03]  /*3020*/  SYNCS.ARRIVE.TRANS64.RED.A1T0 RZ, [R12+URZ], RZ ;  /* 0x000000ff0cff79a7 */ /* 0x0001e6000810043f */
.L_x_36:
[----:B------:R-:W-:Y:S05]  /*3030*/  BSYNC B0 ;  /* 0x0000000000007941 */ /* 0x000fea0003800000 */
.L_x_35:
[----:B------:R-:W-:Y:S05]  /*3040*/  @P1 BRA `(.L_x_33) ;  /* 0x0000000000041947 */ /* 0x000fea0003800000 */
[----:B------:R-:W-:Y:S01]  /*3050*/  BPT.TRAP 0x1 ;  /* 0x000000040000795c */ /* 0x000fe20000300000 */
.L_x_33:
[----:B------:R-:W1:Y:S01]  /*3060*/  LDC R26, c[0x0][0x288] ;  /* 0x0000a200ff1a7b82 */ /* 0x000e620000000800 */
[--C-:B0-----:R-:W-:Y:S01]  /*3070*/  SHF.R.U32.HI R12, RZ, 0x2, R0.reuse ;  /* 0x00000002ff0c7819 */ /* 0x101fe20000011600 */
[----:B------:R-:W-:Y:S01]  /*3080*/  UIADD3 UR8, UR9, UR5, URZ ;  /* 0x0000000509087290 */ /* 0x000fe2000fffe03f */
[----:B------:R-:W-:Y:S01]  /*3090*/  SHF.R.U32.HI R25, RZ, 0x7, R0 ;  /* 0x00000007ff197819 */ /* 0x000fe20000011600 */
[----:B------:R-:W-:Y:S01]  /*30a0*/  IMAD.SHL.U32 R29, R11, 0x80, RZ ;  /* 0x000000800b1d7824 */ /* 0x000fe200078e00ff */
[----:B------:R-:W-:Y:S01]  /*30b0*/  LOP3.LUT R13, R12, 0x7, RZ, 0xc0, !PT ;  /* 0x000000070c0d7812 */ /* 0x000fe200078ec0ff */
[----:B------:R-:W-:Y:S01]  /*30c0*/  UISETP.GT.U32.AND UP0, UPT, UR8, 0x6, UPT ;  /* 0x000000060800788c */ /* 0x000fe2000bf04070 */
[----:B------:R-:W-:Y:S01]  /*30d0*/  LOP3.LUT R24, R0, 0x60, RZ, 0xc0, !PT ;  /* 0x0000006000187812 */ /* 0x000fe200078ec0ff */
[----:B------:R-:W-:Y:S01]  /*30e0*/  UIMAD.WIDE.U32 UR6, UR8, 0x24924925, URZ ;  /* 0x24924925080678a5 */ /* 0x000fe2000f8e003f */
[----:B------:R-:W-:Y:S01]  /*30f0*/  LOP3.LUT R12, R25, 0x1, RZ, 0xc0, !PT ;  /* 0x00000001190c7812 */ /* 0x000fe200078ec0ff */
[----:B------:R-:W-:Y:S01]  /*3100*/  IMAD.SHL.U32 R31, R10, 0x80, RZ ;  /* 0x000000800a1f7824 */ /* 0x000fe200078e00ff */
[----:B------:R-:W-:Y:S01]  /*3110*/  SHF.R.U32.HI R28, RZ, 0x1, R24 ;  /* 0x00000001ff1c7819 */ /* 0x000fe20000011618 */
[----:B------:R-:W-:Y:S01]  /*3120*/  ULDC UR12, c[0x0][0x284] ;  /* 0x0000a100000c7ab9 */ /* 0x000fe20000000800 */
[----:B------:R-:W-:Y:S01]  /*3130*/  UISETP.LT.U32.AND UP0, UPT, UR9, 0x7, UP0 ;  /* 0x000000070900788c */ /* 0x000fe20008701070 */
[----:B------:R-:W-:Y:S01]  /*3140*/  IMAD.SHL.U32 R24, R12, 0x40, RZ ;  /* 0x000000400c187824 */ /* 0x000fe200078e00ff */
[----:B------:R-:W-:Y:S01]  /*3150*/  IADD3 R25, RZ, -R28, -R13 ;  /* 0x8000001cff197210 */ /* 0x000fe20007ffe80d */
[----:B------:R-:W-:Y:S01]  /*3160*/  UIADD3 UR5, UR8, -UR7, URZ ;  /* 0x8000000708057290 */ /* 0x000fe2000fffe03f */
[----:B------:R-:W-:Y:S01]  /*3170*/  SHF.R.S32.HI R34, RZ, 0x1f, R7 ;  /* 0x0000001fff227819 */ /* 0x000fe20000011407 */
[----:B------:R-:W-:Y:S01]  /*3180*/  UISETP.GE.U32.AND UP1, UPT, UR9, 0x7, UPT ;  /* 0x000000070900788c */ /* 0x000fe2000bf26070 */
[----:B------:R-:W-:Y:S01]  /*3190*/  LOP3.LUT R13, R24, 0x40, R13, 0xe2, !PT ;  /* 0x00000040180d7812 */ /* 0x000fe200078ee20d */
[----:B------:R-:W-:Y:S01]  /*31a0*/  IMAD.SHL.U32 R24, R0, 0x2, RZ ;  /* 0x0000000200187824 */ /* 0x000fe200078e00ff */
[----:B------:R-:W-:Y:S01]  /*31b0*/  USEL UR6, URZ, 0x1, !UP0 ;  /* 0x000000013f067887 */ /* 0x000fe2000c000000 */
[----:B------:R-:W-:Y:S01]  /*31c0*/  IMAD R30, R12, -0x40, R25 ;  /* 0xffffffc00c1e7824 */ /* 0x000fe200078e0219 */
[----:B------:R-:W-:Y:S01]  /*31d0*/  LOP3.LUT R12, R0, 0x3, RZ, 0xc0, !PT ;  /* 0x00000003000c7812 */ /* 0x000fe200078ec0ff */
[----:B------:R-:W-:Y:S01]  /*31e0*/  ULEA.HI UR5, UR5, UR7, URZ, 0x1f ;  /* 0x0000000705057291 */ /* 0x000fe2000f8ff83f */
[C---:B-1----:R-:W-:Y:S01]  /*31f0*/  ISETP.GE.AND P0, PT, R29.reuse, R26, PT ;  /* 0x0000001a1d00720c */ /* 0x042fe20003f06270 */
[----:B------:R-:W-:Y:S01]  /*3200*/  ULDC.64 UR10, c[0x0][0x5d0] ;  /* 0x00017400000a7ab9 */ /* 0x000fe20000000a00 */
[----:B------:R-:W-:Y:S01]  /*3210*/  LOP3.LUT R24, R29, 0x6, R24, 0xf8, !PT ;  /* 0x000000061d187812 */ /* 0x000fe200078ef818 */
[----:B------:R-:W-:Y:S01]  /*3220*/  IMAD R32, R34, UR10, RZ ;  /* 0x0000000a22207c24 */ /* 0x000fe2000f8e02ff */
[C---:B------:R-:W-:Y:S01]  /*3230*/  ISETP.GE.OR P0, PT, R31.reuse, UR12, P0 ;  /* 0x0000000c1f007c0c */ /* 0x040fe20008706670 */
[----:B------:R-:W-:Y:S01]  /*3240*/  ULOP3.LUT UR4, UR4, UR6, URZ, 0x3c, !UPT ;  /* 0x0000000604047292 */ /* 0x000fe2000f8e3c3f */
[----:B------:R-:W-:Y:S01]  /*3250*/  SHF.R.S32.HI R25, RZ, 0x1f, R24 ;  /* 0x0000001fff197819 */ /* 0x000fe20000011418 */
[----:B------:R-:W-:Y:S01]  /*3260*/  USHF.R.U32.HI UR5, URZ, 0x2, UR5 ;  /* 0x000000023f057899 */ /* 0x000fe20008011605 */
[----:B------:R-:W-:Y:S01]  /*3270*/  IMAD R12, R12, -0x2, R26 ;  /* 0xfffffffe0c0c7824 */ /* 0x000fe200078e021a */
[----:B------:R-:W-:Y:S01]  /*3280*/  IADD3 R36, -R31, UR12, R30 ;  /* 0x0000000c1f247c10 */ /* 0x000fe2000fffe11e */
[----:B------:R-:W-:Y:S01]  /*3290*/  IMAD.WIDE R26, R10, 0x80, RZ ;  /* 0x000000800a1a7825 */ /* 0x000fe200078e02ff */
[----:B------:R-:W-:-:S02]  /*32a0*/  @UP1 ULOP3.LUT UR4, UR4, 0x1, UR5, 0x78, !UPT ;  /* 0x0000000104041892 */ /* 0x000fc4000f8e7805 */
[----:B------:R-:W-:Y:S01]  /*32b0*/  UIMAD UR5, UR5, -0x7, UR8 ;  /* 0xfffffff9050578a4 */ /* 0x000fe2000f8e0208 */
[C---:B------:R-:W-:Y:S01]  /*32c0*/  IMAD R33, R7.reuse, UR11, R32 ;  /* 0x0000000b07217c24 */ /* 0x040fe2000f8e0220 */
[----:B------:R-:W-:Y:S01]  /*32d0*/  LOP3.LUT R35, R26, R13, R28, 0xfe, !PT ;  /* 0x0000000d1a237212 */ /* 0x000fe200078efe1c */
[----:B------:R-:W-:-:S04]  /*32e0*/  IMAD.WIDE.U32 R10, R7, UR10, R24 ;  /* 0x0000000a070a7c25 */ /* 0x000fc8000f8e0018 */
[----:B------:R-:W-:Y:S02]  /*32f0*/  IMAD.IADD R11, R11, 0x1, R33 ;  /* 0x000000010b0b7824 */ /* 0x000fe400078e0221 */
[----:B------:R-:W-:Y:S02]  /*3300*/  IMAD.IADD R29, R12, 0x1, -R29 ;  /* 0x000000010c1d7824 */ /* 0x000fe400078e0a1d */
[----:B------:R-:W-:Y:S01]  /*3310*/  IMAD.MOV.U32 R28, RZ, RZ, -0x1 ;  /* 0xffffffffff1c7424 */ /* 0x000fe200078e00ff */
[----:B------:R-:W-:Y:S06]  /*3320*/  @P0 BRA `(.L_x_37) ;  /* 0x0000004400a40947 */ /* 0x000fec0003800000 */
[----:B------:R-:W0:Y:S01]  /*3330*/  LDC.64 R32, c[0x0][0x5c8] ;  /* 0x00017200ff207b82 */ /* 0x000e220000000a00 */
[----:B------:R-:W-:Y:S01]  /*3340*/  ULDC.64 UR6, c[0x0][0x5c0] ;  /* 0x0001700000067ab9 */ /* 0x000fe20000000a00 */
[----:B------:R-:W-:Y:S01]  /*3350*/  BSSY B0, `(.L_x_37) ;  /* 0x0000466000007945 */ /* 0x000fe20003800000 */
[-C--:B0-----:R-:W-:Y:S02]  /*3360*/  IMAD R12, R27, R32.reuse, RZ ;  /* 0x000000201b0c7224 */ /* 0x081fe400078e02ff */
[----:B------:R-:W-:-:S04]  /*3370*/  IMAD.WIDE.U32 R10, R35, R32, R10 ;  /* 0x00000020230a7225 */ /* 0x000fc800078e000a */
[----:B------:R-:W-:Y:S01]  /*3380*/  IMAD R31, R35, R33, R12 ;  /* 0x00000021231f7224 */ /* 0x000fe200078e020c */
[----:B------:R-:W-:Y:S02]  /*3390*/  LEA R13, P0, R32, R10, 0x3 ;  /* 0x0000000a200d7211 */ /* 0x000fe400078018ff */
[----:B------:R-:W-:Y:S01]  /*33a0*/  IADD3 R12, P1, R10, UR6, RZ ;  /* 0x000000060a0c7c10 */ /* 0x000fe2000ff3e0ff */
[----:B------:R-:W-:Y:S01]  /*33b0*/  IMAD.IADD R31, R11, 0x1, R31 ;  /* 0x000000010b1f7824 */ /* 0x000fe200078e021f */
[----:B------:R-:W-:-:S04]  /*33c0*/  IADD3 R10, P3, R13, UR6, RZ ;  /* 0x000000060d0a7c10 */ /* 0x000fc8000ff7e0ff */
[----:B------:R-:W-:Y:S02]  /*33d0*/  LEA.HI.X R11, R32, R31, R33, 0x3, P0 ;  /* 0x0000001f200b7211 */ /* 0x000fe400000f1c21 */
[----:B---3-5:R-:W-:Y:S02]  /*33e0*/  FSETP.NEU.AND P0, PT, R9, RZ, PT ;  /* 0x000000ff0900720b */ /* 0x028fe40003f0d000 */
[----:B------:R-:W-:Y:S02]  /*33f0*/  IADD3.X R13, R31, UR7, RZ, P1, !PT ;  /* 0x000000071f0d7c10 */ /* 0x000fe40008ffe4ff */
[----:B------:R-:W-:-:S09]  /*3400*/  IADD3.X R11, R11, UR7, RZ, P3, !PT ;  /* 0x000000070b0b7c10 */ /* 0x000fd20009ffe4ff */
[----:B------:R-:W-:Y:S05]  /*3410*/  @!P0 BRA `(.L_x_38) ;  /* 0x00000034005c8947 */ /* 0x000fea0003800000 */
[----:B------:R-:W-:Y:S01]  /*3420*/  ULDC.64 UR6, c[0x0][0x5b8] ;  /* 0x00016e0000067ab9 */ /* 0x000fe20000000a00 */
[----:B------:R-:W-:Y:S01]  /*3430*/  ISETP.GE.AND P0, PT, R36, 0x1, PT ;  /* 0x000000012400780c */ /* 0x000fe20003f06270 */
[----:B------:R-:W-:Y:S01]  /*3440*/  IMAD R32, R34, UR6, RZ ;  /* 0x0000000622207c24 */ /* 0x000fe2000f8e02ff */
[----:B------:R-:W-:Y:S01]  /*3450*/  ULDC.64 UR10, c[0x0][0x5a8] ;  /* 0x00016a00000a7ab9 */ /* 0x000fe20000000a00 */
[----:B------:R-:W-:Y:S01]  /*3460*/  IMAD.WIDE.U32 R30, R7, UR6, R24 ;  /* 0x00000006071e7c25 */ /* 0x000fe2000f8e0018 */
[----:B------:R-:W-:Y:S01]  /*3470*/  ISETP.LT.OR P4, PT, R29, 0x1, !P0 ;  /* 0x000000011d00780c */ /* 0x000fe20004781670 */
[----:B------:R-:W-:Y:S02]  /*3480*/  BSSY B1, `(.L_x_39) ;  /* 0x000000c000017945 */ /* 0x000fe40003800000 */
[----:B------:R-:W-:Y:S01]  /*3490*/  IMAD R7, R7, UR7, R32 ;  /* 0x0000000707077c24 */ /* 0x000fe2000f8e0220 */
[----:B------:R-:W-:-:S03]  /*34a0*/  ULDC.64 UR6, c[0x0][0x5b0] ;  /* 0x00016c0000067ab9 */ /* 0x000fc60000000a00 */
[----:B------:R-:W-:Y:S02]  /*34b0*/  IMAD.IADD R31, R31, 0x1, R7 ;  /* 0x000000011f1f7824 */ /* 0x000fe400078e0207 */
[----:B------:R-:W-:Y:S02]  /*34c0*/  IMAD R7, R27, UR6, RZ ;  /* 0x000000061b077c24 */ /* 0x000fe4000f8e02ff */
[----:B------:R-:W-:-:S04]  /*34d0*/  IMAD.WIDE.U32 R24, R35, UR6, R30 ;  /* 0x0000000623187c25 */ /* 0x000fc8000f8e001e */
[----:B------:R-:W-:Y:S01]  /*34e0*/  IMAD R7, R35, UR7, R7 ;  /* 0x0000000723077c24 */ /* 0x000fe2000f8e0207 */
[----:B------:R-:W-:-:S04]  /*34f0*/  IADD3 R24, P1, R24, UR10, RZ ;  /* 0x0000000a18187c10 */ /* 0x000fc8000ff3e0ff */
[--C-:B------:R-:W-:Y:S02]  /*3500*/  IADD3.X R25, R25, UR11, R7.reuse, P1, !PT ;  /* 0x0000000b19197c10 */ /* 0x100fe40008ffe407 */
[----:B------:R-:W-:Y:S01]  /*3510*/  PRMT R7, RZ, 0x7610, R7 ;  /* 0x00007610ff077816 */ /* 0x000fe20000000007 */
[----:B------:R-:W-:Y:S06]  /*3520*/  @P4 BRA `(.L_x_40) ;  /* 0x0000000000044947 */ /* 0x000fec0003800000 */
[----:B------:R0:W5:Y:S02]  /*3530*/  LDG.E.U8 R7, desc[UR16][R24.64] ;  /* 0x0000001018077981 */ /* 0x000164000c1e1100 */
.L_x_40:
[----:B------:R-:W-:Y:S05]  /*3540*/  BSYNC B1 ;  /* 0x0000000000017941 */ /* 0x000fea0003800000 */
.L_x_39:
[----:B-----5:R-:W-:Y:S01]  /*3550*/  LOP3.LUT R7, R7, 0xff, RZ, 0xc0, !PT ;  /* 0x000000ff07077812 */ /* 0x020fe200078ec0ff */
[----:B------:R-:W-:Y:S01]  /*3560*/  BSSY B1, `(.L_x_41) ;  /* 0x000000b000017945 */ /* 0x000fe20003800000 */
[----:B------:R-:W-:Y:S02]  /*3570*/  ISETP.LT.OR P3, PT, R29, 0x2, !P0 ;  /* 0x000000021d00780c */ /* 0x000fe40004761670 */
[----:B------:R-:W-:-:S05]  /*3580*/  F2FP.F16.E4M3.UNPACK_B R7, R7 ;  /* 0x00000007ff07723e */ /* 0x000fca00020006ff */
[----:B------:R-:W-:Y:S01]  /*3590*/  HADD2.F32 R32, -RZ, R7.H0_H0 ;  /* 0x20000007ff207230 */ /* 0x000fe20000004100 */
[----:B------:R-:W-:-:S04]  /*35a0*/  PRMT R7, RZ, 0x7610, R7 ;  /* 0x00007610ff077816 */ /* 0x000fc80000000007 */
[----:B------:R-:W-:-:S04]  /*35b0*/  FMUL R32, R32, R9 ;  /* 0x0000000920207220 */ /* 0x000fc80000400000 */
[----:B--2---:R-:W-:-:S05]  /*35c0*/  FFMA R32, R143, R8, R32 ;  /* 0x000000088f207223 */ /* 0x004fca0000000020 */
[----:B------:R-:W-:-:S05]  /*35d0*/  F2FP.SATFINITE.E4M3.F32.PACK_AB_MERGE_C R33, RZ, R32, RZ ;  /* 0x00000020ff21723e */ /* 0x000fca00048070ff */
[----:B------:R1:W-:Y:S01]  /*35e0*/  @!P4 STG.E.U8 desc[UR16][R12.64], R33 ;  /* 0x000000210c00c986 */ /* 0x0003e2000c101110 */
[----:B------:R-:W-:Y:S05]  /*35f0*/  @P3 BRA `(.L_x_42) ;  /* 0x0000000000043947 */ /* 0x000fea0003800000 */
[----:B------:R2:W5:Y:S02]  /*3600*/  LDG.E.U8 R7, desc[UR16][R24.64+0x1] ;  /* 0x0000011018077981 */ /* 0x000564000c1e1100 */
.L_x_42:
[----:B------:R-:W-:Y:S05]  /*3610*/  BSYNC B1 ;  /* 0x0000000000017941 */ /* 0x000fea0003800000 */
.L_x_41:
[----:B-----5:R-:W-:Y:S01]  /*3620*/  LOP3.LUT R7, R7, 0xff, RZ, 0xc0, !PT ;  /* 0x000000ff07077812 */ /* 0x020fe200078ec0ff */
[----:B------:R-:W-:Y:S01]  /*3630*/  BSSY B1, `(.L_x_43) ;  /* 0x0000013000017945 */ /* 0x000fe20003800000 */
[----:B-1----:R-:W-:Y:S02]  /*3640*/  IADD3 R33, P1, R35, 0x8, RZ ;  /* 0x0000000823217810 */ /* 0x002fe40007f3e0ff */
[----:B------:R-:W-:-:S03]  /*3650*/  F2FP.F16.E4M3.UNPACK_B R7, R7 ;  /* 0x00000007ff07723e */ /* 0x000fc600020006ff */
[----:B------:R-:W-:Y:S01]  /*3660*/  IMAD.X R27, RZ, RZ, R27, P1 ;  /* 0x000000ffff1b7224 */ /* 0x000fe200008e061b */
[----:B------:R-:W-:Y:S01]  /*3670*/  ISETP.GE.AND P1, PT, R36, 0x9, PT ;  /* 0x000000092400780c */ /* 0x000fe20003f26270 */
[----:B------:R-:W-:Y:S02]  /*3680*/  HADD2.F32 R26, -RZ, R7.H0_H0 ;  /* 0x20000007ff1a7230 */ /* 0x000fe40000004100 */
[----:B------:R-:W-:Y:S01]  /*3690*/  IMAD.WIDE.U32 R30, R33, UR6, R30 ;  /* 0x00000006211e7c25 */ /* 0x000fe2000f8e001e */
[----:B------:R-:W-:-:S03]  /*36a0*/  ISETP.LT.OR P5, PT, R29, 0x1, !P1 ;  /* 0x000000011d00780c */ /* 0x000fc60004fa1670 */
[----:B------:R-:W-:Y:S01]  /*36b0*/  FMUL R7, R26, R9 ;  /* 0x000000091a077220 */ /* 0x000fe20000400000 */
[----:B------:R-:W-:-:S03]  /*36c0*/  IMAD R26, R27, UR6, RZ ;  /* 0x000000061b1a7c24 */ /* 0x000fc6000f8e02ff */
[----:B------:R-:W-:Y:S01]  /*36d0*/  FFMA R7, R138, R8, R7 ;  /* 0x000000088a077223 */ /* 0x000fe20000000007 */
[----:B------:R-:W-:Y:S01]  /*36e0*/  IMAD R33, R33, UR7, R26 ;  /* 0x0000000721217c24 */ /* 0x000fe2000f8e021a */
[----:B------:R-:W-:-:S03]  /*36f0*/  IADD3 R26, P4, R30, UR10, RZ ;  /* 0x0000000a1e1a7c10 */ /* 0x000fc6000ff9e0ff */
[----:B------:R-:W-:Y:S02]  /*3700*/  F2FP.SATFINITE.E4M3.F32.PACK_AB_MERGE_C R35, RZ, R7, RZ ;  /* 0x00000007ff23723e */ /* 0x000fe400048070ff */
[----:B------:R-:W-:Y:S02]  /*3710*/  IADD3.X R27, R31, UR11, R33, P4, !PT ;  /* 0x0000000b1f1b7c10 */ /* 0x000fe4000a7fe421 */
[----:B------:R-:W-:Y:S01]  /*3720*/  PRMT R7, RZ, 0x7610, R7 ;  /* 0x00007610ff077816 */ /* 0x000fe20000000007 */
[----:B------:R1:W-:Y:S01]  /*3730*/  @!P3 STG.E.U8 desc[UR16][R12.64+0x1], R35 ;  /* 0x000001230c00b986 */ /* 0x0003e2000c101110 */
[----:B------:R-:W-:Y:S05]  /*3740*/  @P5 BRA `(.L_x_44) ;  /* 0x0000000000045947 */ /* 0x000fea0003800000 */
[----:B------:R3:W5:Y:S02]  /*3750*/  LDG.E.U8 R7, desc[UR16][R26.64] ;  /* 0x000000101a077981 */ /* 0x000764000c1e1100 */
.L_x_44:
[----:B------:R-:W-:Y:S05]  /*3760*/  BSYNC B1 ;  /* 0x0000000000017941 */ /* 0x000fea0003800000 */
.L_x_43:
[----:B-----5:R-:W-:Y:S01]  /*3770*/  LOP3.LUT R7, R7, 0xff, RZ, 0xc0, !PT ;  /* 0x000000ff07077812 */ /* 0x020fe200078ec0ff */
[----:B------:R-:W-:Y:S01]  /*3780*/  BSSY B1, `(.L_x_45) ;  /* 0x000000b000017945 */ /* 0x000fe20003800000 */
[----:B------:R-:W-:Y:S02]  /*3790*/  ISETP.LT.OR P3, PT, R29, 0x2, !P1 ;  /* 0x000000021d00780c */ /* 0x000fe40004f61670 */
[----:B------:R-:W-:-:S05]  /*37a0*/  F2FP.F16.E4M3.UNPACK_B R7, R7 ;  /* 0x00000007ff07723e */ /* 0x000fca00020006ff */
[----:B------:R-:W-:Y:S01]  /*37b0*/  HADD2.F32 R30, -RZ, R7.H0_H0 ;  /* 0x20000007ff1e7230 */ /* 0x000fe20000004100 */
[----:B------:R-:W-:-:S04]  /*37c0*/  PRMT R7, RZ, 0x7610, R7 ;  /* 0x00007610ff077816 */ /* 0x000fc80000000007 */
[----:B------:R-:W-:-:S04]  /*37d0*/  FMUL R30, R30, R9 ;  /* 0x000000091e1e7220 */ /* 0x000fc80000400000 */
[----:B------:R-:W-:-:S05]  /*37e0*/  FFMA R30, R141, R8, R30 ;  /* 0x000000088d1e7223 */ /* 0x000fca000000001e */
[----:B------:R-:W-:-:S05]  /*37f0*/  F2FP.SATFINITE.E4M3.F32.PACK_AB_MERGE_C R31, RZ, R30, RZ ;  /* 0x0000001eff1f723e */ /* 0x000fca00048070ff */
[----:B------:R4:W-:Y:S01]  /*3800*/  @!P5 STG.E.U8 desc[UR16][R10.64], R31 ;  /* 0x0000001f0a00d986 */ /* 0x0009e2000c101110 */
[----:B------:R-:W-:Y:S05]  /*3810*/  @P3 BRA `(.L_x_46) ;  /* 0x0000000000043947 */ /* 0x000fea0003800000 */
[----:B------:R0:W5:Y:S02]  /*3820*/  LDG.E.U8 R7, desc[UR16][R26.64+0x1] ;  /* 0x000001101a077981 */ /* 0x000164000c1e1100 */
.L_x_46:
[----:B------:R-:W-:Y:S05]  /*3830*/  BSYNC B1 ;  /* 0x0000000000017941 */ /* 0x000fea0003800000 */
.L_x_45:
[----:B-----5:R-:W-:Y:S01]  /*3840*/  LOP3.LUT R7, R7, 0xff, RZ, 0xc0, !PT ;  /* 0x000000ff07077812 */ /* 0x020fe200078ec0ff */
[----:B------:R-:W-:Y:S01]  /*3850*/  BSSY B1, `(.L_x_47) ;  /* 0x000000b000017945 */ /* 0x000fe20003800000 */
[----:B------:R-:W-:Y:S02]  /*3860*/  ISETP.LT.OR P4, PT, R29, 0x9, !P0 ;  /* 0x000000091d00780c */ /* 0x000fe40004781670 */
[----:B------:R-:W-:-:S05]  /*3870*/  F2FP.F16.E4M3.UNPACK_B R7, R7 ;  /* 0x00000007ff07723e */ /* 0x000fca00020006ff */
[----:B------:R-:W-:-:S05]  /*3880*/  HADD2.F32 R30, -RZ, R7.H0_H0 ;  /* 0x20000007ff1e7230 */ /* 0x000fca0000004100 */
[----:B------:R-:W-:-:S04]  /*3890*/  FMUL R7, R30, R9 ;  /* 0x000000091e077220 */ /* 0x000fc80000400000 */
[----:B------:R-:W-:-:S05]  /*38a0*/  FFMA R7, R136, R8, R7 ;  /* 0x0000000888077223 */ /* 0x000fca0000000007 */
[----:B----4-:R-:W-:Y:S02]  /*38b0*/  F2FP.SATFINITE.E4M3.F32.PACK_AB_MERGE_C R31, RZ, R7, RZ ;  /* 0x00000007ff1f723e */ /* 0x010fe400048070ff */
[----:B------:R-:W-:-:S03]  /*38c0*/  PRMT R7, RZ, 0x7610, R7 ;  /* 0x00007610ff077816 */ /* 0x000fc60000000007 */
[----:B------:R4:W-:Y:S01]  /*38d0*/  @!P3 STG.E.U8 desc[UR16][R10.64+0x1], R31 ;  /* 0x0000011f0a00b986 */ /* 0x0009e2000c101110 */
[----:B------:R-:W-:Y:S05]  /*38e0*/  @P4 BRA `(.L_x_48) ;  /* 0x0000000000044947 */ /* 0x000fea0003800000 */
[----:B------:R0:W5:Y:S02]  /*38f0*/  LDG.E.U8 R7, desc[UR16][R24.64+0x8] ;  /* 0x0000081018077981 */ /* 0x000164000c1e1100 */
.L_x_48:
[----:B------:R-:W-:Y:S05]  /*3900*/  BSYNC B1 ;  /* 0x0000000000017941 */ /* 0x000fea0003800000 */
.L_x_47:
        /* <DEDUP_REMOVED lines=8> */
[----:B----4-:R-:W-:-:S05]  /*3990*/  F2FP.SATFINITE.E4M3.F32.PACK_AB_MERGE_C R31, RZ, R30, RZ ;  /* 0x0000001eff1f723e */ /* 0x010fca00048070ff */
[----:B------:R4:W-:Y:S01]  /*39a0*/  @!P4 STG.E.U8 desc[UR16][R12.64+0x8], R31 ;  /* 0x0000081f0c00c986 */ /* 0x0009e2000c101110 */
[----:B------:R-:W-:Y:S05]  /*39b0*/  @P3 BRA `(.L_x_50) ;  /* 0x0000000000043947 */ /* 0x000fea0003800000 */
[----:B------:R0:W5:Y:S02]  /*39c0*/  LDG.E.U8 R7, desc[UR16][R24.64+0x9] ;  /* 0x0000091018077981 */ /* 0x000164000c1e1100 */
.L_x_50:
[----:B------:R-:W-:Y:S05]  /*39d0*/  BSYNC B1 ;  /* 0x0000000000017941 */ /* 0x000fea0003800000 */
.L_x_49:
        /* <DEDUP_REMOVED lines=12> */
.L_x_52:
[----:B------:R-:W-:Y:S05]  /*3aa0*/  BSYNC B1 ;  /* 0x0000000000017941 */ /* 0x000fea0003800000 */
.L_x_51:
        /* <DEDUP_REMOVED lines=12> */
.L_x_54:
[----:B------:R-:W-:Y:S05]  /*3b70*/  BSYNC B1 ;  /* 0x0000000000017941 */ /* 0x000fea0003800000 */
.L_x_53:
        /* <DEDUP_REMOVED lines=12> */
.L_x_56:
[----:B------:R-:W-:Y:S05]  /*3c40*/  BSYNC B1 ;  /* 0x0000000000017941 */ /* 0x000fea0003800000 */
.L_x_55:
        /* <DEDUP_REMOVED lines=12> */
.L_x_58:
[----:B------:R-:W-:Y:S05]  /*3d10*/  BSYNC B1 ;  /* 0x0000000000017941 */ /* 0x000fea0003800000 */
.L_x_57:
        /* <DEDUP_REMOVED lines=12> */
.L_x_60:
[----:B------:R-:W-:Y:S05]  /*3de0*/  BSYNC B1 ;  /* 0x0000000000017941 */ /* 0x000fea0003800000 */
.L_x_59:
        /* <DEDUP_REMOVED lines=12> */
.L_x_62:
[----:B------:R-:W-:Y:S05]  /*3eb0*/  BSYNC B1 ;  /* 0x0000000000017941 */ /* 0x000fea0003800000 */
.L_x_61:
        /* <DEDUP_REMOVED lines=12> */
.L_x_64:
[----:B------:R-:W-:Y:S05]  /*3f80*/  BSYNC B1 ;  /* 0x0000000000017941 */ /* 0x000fea0003800000 */
.L_x_63:
        /* <DEDUP_REMOVED lines=12> */
.L_x_66:
[----:B------:R-:W-:Y:S05]  /*4050*/  BSYNC B1 ;  /* 0x0000000000017941 */ /* 0x000fea0003800000 */
.L_x_65:
        /* <DEDUP_REMOVED lines=12> */
.L_x_68:
[----:B------:R-:W-:Y:S05]  /*4120*/  BSYNC B1 ;  /* 0x0000000000017941 */ /* 0x000fea0003800000 */
.L_x_67:
        /* <DEDUP_REMOVED lines=12> */
.L_x_70:
[----:B------:R-:W-:Y:S05]  /*41f0*/  BSYNC B1 ;  /* 0x0000000000017941 */ /* 0x000fea0003800000 */
.L_x_69:
        /* <DEDUP_REMOVED lines=12> */
.L_x_72:
[----:B------:R-:W-:Y:S05]  /*42c0*/  BSYNC B1 ;  /* 0x0000000000017941 */ /* 0x000fea0003800000 */
.L_x_71:
        /* <DEDUP_REMOVED lines=12> */
.L_x_74:
[----:B------:R-:W-:Y:S05]  /*4390*/  BSYNC B1 ;  /* 0x0000000000017941 */ /* 0x000fea0003800000 */
.L_x_73:
        /* <DEDUP_REMOVED lines=12> */
.L_x_76:
[----:B------:R-:W-:Y:S05]  /*4460*/  BSYNC B1 ;  /* 0x0000000000017941 */ /* 0x000fea0003800000 */
.L_x_75:
        /* <DEDUP_REMOVED lines=12> */
.L_x_78:
[----:B------:R-:W-:Y:S05]  /*4530*/  BSYNC B1 ;  /* 0x0000000000017941 */ /* 0x000fea0003800000 */
.L_x_77:
        /* <DEDUP_REMOVED lines=12> */
.L_x_80:
[----:B------:R-:W-:Y:S05]  /*4600*/  BSYNC B1 ;  /* 0x0000000000017941 */ /* 0x000fea0003800000 */
.L_x_79:
        /* <DEDUP_REMOVED lines=12> */
.L_x_82:
[----:B------:R-:W-:Y:S05]  /*46d0*/  BSYNC B1 ;  /* 0x0000000000017941 */ /* 0x000fea0003800000 */
.L_x_81:
        /* <DEDUP_REMOVED lines=12> */
.L_x_84:
[----:B------:R-:W-:Y:S05]  /*47a0*/  BSYNC B1 ;  /* 0x0000000000017941 */ /* 0x000fea0003800000 */
.L_x_83:
        /* <DEDUP_REMOVED lines=12> */
.L_x_86:
[----:B------:R-:W-:Y:S05]  /*4870*/  BSYNC B1 ;  /* 0x0000000000017941 */ /* 0x000fea0003800000 */
.L_x_85:
        /* <DEDUP_REMOVED lines=12> */
.L_x_88:
[----:B------:R-:W-:Y:S05]  /*4940*/  BSYNC B1 ;  /* 0x0000000000017941 */ /* 0x000fea0003800000 */
.L_x_87:
        /* <DEDUP_REMOVED lines=12> */
.L_x_90:
[----:B------:R-:W-:Y:S05]  /*4a10*/  BSYNC B1 ;  /* 0x0000000000017941 */ /* 0x000fea0003800000 */
.L_x_89:
        /* <DEDUP_REMOVED lines=12> */
.L_x_92:
[----:B------:R-:W-:Y:S05]  /*4ae0*/  BSYNC B1 ;  /* 0x0000000000017941 */ /* 0x000fea0003800000 */
.L_x_91:
        /* <DEDUP_REMOVED lines=12> */
.L_x_94:
[----:B------:R-:W-:Y:S05]  /*4bb0*/  BSYNC B1 ;  /* 0x0000000000017941 */ /* 0x000fea0003800000 */
.L_x_93:
        /* <DEDUP_REMOVED lines=12> */
.L_x_96:
[----:B------:R-:W-:Y:S05]  /*4c80*/  BSYNC B1 ;  /* 0x0000000000017941 */ /* 0x000fea0003800000 */
.L_x_95:
        /* <DEDUP_REMOVED lines=12> */
.L_x_98:
[----:B------:R-:W-:Y:S05]  /*4d50*/  BSYNC B1 ;  /* 0x0000000000017941 */ /* 0x000fea0003800000 */
.L_x_97:
        /* <DEDUP_REMOVED lines=12> */
.L_x_100:
[----:B------:R-:W-:Y:S05]  /*4e20*/  BSYNC B1 ;  /* 0x0000000000017941 */ /* 0x000fea0003800000 */
.L_x_99:
        /* <DEDUP_REMOVED lines=12> */
.L_x_102:
[----:B------:R-:W-:Y:S05]  /*4ef0*/  BSYNC B1 ;  /* 0x0000000000017941 */ /* 0x000fea0003800000 */
.L_x_101:
        /* <DEDUP_REMOVED lines=12> */
.L_x_104:
[----:B------:R-:W-:Y:S05]  /*4fc0*/  BSYNC B1 ;  /* 0x0000000000017941 */ /* 0x000fea0003800000 */
.L_x_103:
        /* <DEDUP_REMOVED lines=12> */
.L_x_106:
[----:B------:R-:W-:Y:S05]  /*5090*/  BSYNC B1 ;  /* 0x0000000000017941 */ /* 0x000fea0003800000 */
.L_x_105:
        /* <DEDUP_REMOVED lines=12> */
.L_x_108:
[----:B------:R-:W-:Y:S05]  /*5160*/  BSYNC B1 ;  /* 0x0000000000017941 */ /* 0x000fea0003800000 */
.L_x_107:
        /* <DEDUP_REMOVED lines=12> */
.L_x_110:
[----:B------:R-:W-:Y:S05]  /*5230*/  BSYNC B1 ;  /* 0x0000000000017941 */ /* 0x000fea0003800000 */
.L_x_109:
        /* <DEDUP_REMOVED lines=12> */
.L_x_112:
[----:B------:R-:W-:Y:S05]  /*5300*/  BSYNC B1 ;  /* 0x0000000000017941 */ /* 0x000fea0003800000 */
.L_x_111:
        /* <DEDUP_REMOVED lines=12> */
.L_x_114:
[----:B------:R-:W-:Y:S05]  /*53d0*/  BSYNC B1 ;  /* 0x0000000000017941 */ /* 0x000fea0003800000 */
.L_x_113:
        /* <DEDUP_REMOVED lines=12> */
.L_x_116:
[----:B------:R-:W-:Y:S05]  /*54a0*/  BSYNC B1 ;  /* 0x0000000000017941 */ /* 0x000fea0003800000 */
.L_x_115:
        /* <DEDUP_REMOVED lines=12> */
.L_x_118:
[----:B------:R-:W-:Y:S05]  /*5570*/  BSYNC B1 ;  /* 0x0000000000017941 */ /* 0x000fea0003800000 */
.L_x_117:
        /* <DEDUP_REMOVED lines=12> */
.L_x_120:
[----:B------:R-:W-:Y:S05]  /*5640*/  BSYNC B1 ;  /* 0x0000000000017941 */ /* 0x000fea0003800000 */
.L_x_119:
        /* <DEDUP_REMOVED lines=12> */
.L_x_122:
[----:B------:R-:W-:Y:S05]  /*5710*/  BSYNC B1 ;  /* 0x0000000000017941 */ /* 0x000fea0003800000 */
.L_x_121:
        /* <DEDUP_REMOVED lines=12> */
.L_x_124:
[----:B------:R-:W-:Y:S05]  /*57e0*/  BSYNC B1 ;  /* 0x0000000000017941 */ /* 0x000fea0003800000 */
.L_x_123:
        /* <DEDUP_REMOVED lines=12> */
.L_x_126:
[----:B------:R-:W-:Y:S05]  /*58b0*/  BSYNC B1 ;  /* 0x0000000000017941 */ /* 0x000fea0003800000 */
.L_x_125:
        /* <DEDUP_REMOVED lines=12> */
.L_x_128:
[----:B------:R-:W-:Y:S05]  /*5980*/  BSYNC B1 ;  /* 0x0000000000017941 */ /* 0x000fea0003800000 */
.L_x_127:
        /* <DEDUP_REMOVED lines=12> */
.L_x_130:
[----:B------:R-:W-:Y:S05]  /*5a50*/  BSYNC B1 ;  /* 0x0000000000017941 */ /* 0x000fea0003800000 */
.L_x_129:
        /* <DEDUP_REMOVED lines=12> */
.L_x_132:
[----:B------:R-:W-:Y:S05]  /*5b20*/  BSYNC B1 ;  /* 0x0000000000017941 */ /* 0x000fea0003800000 */
.L_x_131:
        /* <DEDUP_REMOVED lines=12> */
.L_x_134:
[----:B------:R-:W-:Y:S05]  /*5bf0*/  BSYNC B1 ;  /* 0x0000000000017941 */ /* 0x000fea0003800000 */
.L_x_133:
        /* <DEDUP_REMOVED lines=12> */
.L_x_136:
[----:B------:R-:W-:Y:S05]  /*5cc0*/  BSYNC B1 ;  /* 0x0000000000017941 */ /* 0x000fea0003800000 */
.L_x_135:
        /* <DEDUP_REMOVED lines=12> */
.L_x_138:
[----:B------:R-:W-:Y:S05]  /*5d90*/  BSYNC B1 ;  /* 0x0000000000017941 */ /* 0x000fea0003800000 */
.L_x_137:
        /* <DEDUP_REMOVED lines=12> */
.L_x_140:
[----:B------:R-:W-:Y:S05]  /*5e60*/  BSYNC B1 ;  /* 0x0000000000017941 */ /* 0x000fea0003800000 */
.L_x_139:
        /* <DEDUP_REMOVED lines=12> */
.L_x_142:
[----:B------:R-:W-:Y:S05]  /*5f30*/  BSYNC B1 ;  /* 0x0000000000017941 */ /* 0x000fea0003800000 */
.L_x_141:
        /* <DEDUP_REMOVED lines=12> */
.L_x_144:
[----:B------:R-:W-:Y:S05]  /*6000*/  BSYNC B1 ;  /* 0x0000000000017941 */ /* 0x000fea0003800000 */
.L_x_143:
        /* <DEDUP_REMOVED lines=12> */
.L_x_146:
[----:B------:R-:W-:Y:S05]  /*60d0*/  BSYNC B1 ;  /* 0x0000000000017941 */ /* 0x000fea0003800000 */
.L_x_145:
        /* <DEDUP_REMOVED lines=12> */
.L_x_148:
[----:B------:R-:W-:Y:S05]  /*61a0*/  BSYNC B1 ;  /* 0x0000000000017941 */ /* 0x000fea0003800000 */
.L_x_147:
        /* <DEDUP_REMOVED lines=12> */
.L_x_150:
[----:B------:R-:W-:Y:S05]  /*6270*/  BSYNC B1 ;  /* 0x0000000000017941 */ /* 0x000fea0003800000 */
.L_x_149:
        /* <DEDUP_REMOVED lines=12> */
.L_x_152:
[----:B------:R-:W-:Y:S05]  /*6340*/  BSYNC B1 ;  /* 0x0000000000017941 */ /* 0x000fea0003800000 */
.L_x_151:
        /* <DEDUP_REMOVED lines=12> */
.L_x_154:
[----:B------:R-:W-:Y:S05]  /*6410*/  BSYNC B1 ;  /* 0x0000000000017941 */ /* 0x000fea0003800000 */
.L_x_153:
        /* <DEDUP_REMOVED lines=12> */
.L_x_156:
[----:B------:R-:W-:Y:S05]  /*64e0*/  BSYNC B1 ;  /* 0x0000000000017941 */ /* 0x000fea0003800000 */
.L_x_155:
        /* <DEDUP_REMOVED lines=8> */
[----:B0-----:R-:W-:-:S05]  /*6570*/  F2FP.SATFINITE.E4M3.F32.PACK_AB_MERGE_C R19, RZ, R20, RZ ;  /* 0x00000014ff13723e */ /* 0x001fca00048070ff */
[----:B------:R0:W-:Y:S01]  /*6580*/  @!P4 STG.E.U8 desc[UR16][R10.64+0x70], R19 ;  /* 0x000070130a00c986 */ /* 0x0001e2000c101110 */
[----:B------:R-:W-:Y:S05]  /*6590*/  @P3 BRA `(.L_x_158) ;  /* 0x0000000000043947 */ /* 0x000fea0003800000 */
[----:B------:R0:W5:Y:S02]  /*65a0*/  LDG.E.U8 R7, desc[UR16][R26.64+0x71] ;  /* 0x000071101a077981 */ /* 0x000164000c1e1100 */
.L_x_158:
[----:B------:R-:W-:Y:S05]  /*65b0*/  BSYNC B1 ;  /* 0x0000000000017941 */ /* 0x000fea0003800000 */
.L_x_157:
[----:B-----5:R-:W-:Y:S01]  /*65c0*/  LOP3.LUT R7, R7, 0xff, RZ, 0xc0, !PT ;  /* 0x000000ff07077812 */ /* 0x020fe200078ec0ff */
[----:B------:R-:W-:Y:S01]  /*65d0*/  BSSY B1, `(.L_x_159) ;  /* 0x000000b000017945 */ /* 0x000fe20003800000 */
[----:B------:R-:W-:Y:S02]  /*65e0*/  ISETP.LT.OR P4, PT, R29, 0x79, !P0 ;  /* 0x000000791d00780c */ /* 0x000fe40004781670 */
[----:B------:R-:W-:-:S05]  /*65f0*/  F2FP.F16.E4M3.UNPACK_B R7, R7 ;  /* 0x00000007ff07723e */ /* 0x000fca00020006ff */
[----:B------:R-:W-:-:S05]  /*6600*/  HADD2.F32 R20, -RZ, R7.H0_H0 ;  /* 0x20000007ff147230 */ /* 0x000fca0000004100 */
[----:B------:R-:W-:-:S04]  /*6610*/  FMUL R7, R20, R9 ;  /* 0x0000000914077220 */ /* 0x000fc80000400000 */
[----:B------:R-:W-:-:S05]  /*6620*/  FFMA R7, R18, R8, R7 ;  /* 0x0000000812077223 */ /* 0x000fca0000000007 */
[----:B0-----:R-:W-:Y:S02]  /*6630*/  F2FP.SATFINITE.E4M3.F32.PACK_AB_MERGE_C R19, RZ, R7, RZ ;  /* 0x00000007ff13723e */ /* 0x001fe400048070ff */
[----:B------:R-:W-:-:S03]  /*6640*/  PRMT R7, RZ, 0x7610, R7 ;  /* 0x00007610ff077816 */ /* 0x000fc60000000007 */
[----:B------:R0:W-:Y:S01]  /*6650*/  @!P3 STG.E.U8 desc[UR16][R10.64+0x71], R19 ;  /* 0x000071130a00b986 */ /* 0x0001e2000c101110 */
[----:B------:R-:W-:Y:S05]  /*6660*/  @P4 BRA `(.L_x_160) ;  /* 0x0000000000044947 */ /* 0x000fea0003800000 */
[----:B------:R0:W5:Y:S02]  /*6670*/  LDG.E.U8 R7, desc[UR16][R24.64+0x78] ;  /* 0x0000781018077981 */ /* 0x000164000c1e1100 */
.L_x_160:
[----:B------:R-:W-:Y:S05]  /*6680*/  BSYNC B1 ;  /* 0x0000000000017941 */ /* 0x000fea0003800000 */
.L_x_159:
        /* <DEDUP_REMOVED lines=12> */
.L_x_162:
[----:B------:R-:W-:Y:S05]  /*6750*/  BSYNC B1 ;  /* 0x0000000000017941 */ /* 0x000fea0003800000 */
.L_x_161:
        /* <DEDUP_REMOVED lines=12> */
.L_x_164:
[----:B------:R-:W-:Y:S05]  /*6820*/  BSYNC B1 ;  /* 0x0000000000017941 */ /* 0x000fea0003800000 */
.L_x_163:
[----:B-----5:R-:W-:Y:S01]  /*6830*/  LOP3.LUT R7, R7, 0xff, RZ, 0xc0, !PT ;  /* 0x000000ff07077812 */ /* 0x020fe200078ec0ff */
[----:B------:R-:W-:Y:S01]  /*6840*/  BSSY B1, `(.L_x_165) ;  /* 0x000000b000017945 */ /* 0x000fe20003800000 */
[----:B------:R-:W-:Y:S02]  /*6850*/  ISETP.LT.OR P1, PT, R29, 0x7a, !P1 ;  /* 0x0000007a1d00780c */ /* 0x000fe40004f21670 */
[----:B------:R-:W-:-:S05]  /*6860*/  F2FP.F16.E4M3.UNPACK_B R7, R7 ;  /* 0x00000007ff07723e */ /* 0x000fca00020006ff */
[----:B01----:R-:W-:Y:S01]  /*6870*/  HADD2.F32 R12, -RZ, R7.H0_H0 ;  /* 0x20000007ff0c7230 */ /* 0x003fe20000004100 */
[----:B------:R-:W-:-:S04]  /*6880*/  PRMT R7, RZ, 0x7610, R7 ;  /* 0x00007610ff077816 */ /* 0x000fc80000000007 */
[----:B------:R-:W-:-:S04]  /*6890*/  FMUL R12, R12, R9 ;  /* 0x000000090c0c7220 */ /* 0x000fc80000400000 */
[----:B------:R-:W-:-:S05]  /*68a0*/  FFMA R12, R17, R8, R12 ;  /* 0x00000008110c7223 */ /* 0x000fca000000000c */
[----:B------:R-:W-:-:S05]  /*68b0*/  F2FP.SATFINITE.E4M3.F32.PACK_AB_MERGE_C R13, RZ, R12, RZ ;  /* 0x0000000cff0d723e */ /* 0x000fca00048070ff */
[----:B------:R0:W-:Y:S01]  /*68c0*/  @!P3 STG.E.U8 desc[UR16][R10.64+0x78], R13 ;  /* 0x0000780d0a00b986 */ /* 0x0001e2000c101110 */
[----:B------:R-:W-:Y:S05]  /*68d0*/  @P1 BRA `(.L_x_166) ;  /* 0x0000000000041947 */ /* 0x000fea0003800000 */
[----:B------:R1:W5:Y:S02]  /*68e0*/  LDG.E.U8 R7, desc[UR16][R26.64+0x79] ;  /* 0x000079101a077981 */ /* 0x000364000c1e1100 */
.L_x_166:
[----:B------:R-:W-:Y:S05]  /*68f0*/  BSYNC B1 ;  /* 0x0000000000017941 */ /* 0x000fea0003800000 */
.L_x_165:
[----:B------:R-:W-:Y:S05]  /*6900*/  @P1 BRA `(.L_x_167) ;  /* 0x0000001000281947 */ /* 0x000fea0003800000 */
[----:B-----5:R-:W-:-:S04]  /*6910*/  LOP3.LUT R7, R7, 0xff, RZ, 0xc0, !PT ;  /* 0x000000ff07077812 */ /* 0x020fc800078ec0ff */
[----:B------:R-:W-:-:S05]  /*6920*/  F2FP.F16.E4M3.UNPACK_B R7, R7 ;  /* 0x00000007ff07723e */ /* 0x000fca00020006ff */
[----:B------:R-:W-:-:S05]  /*6930*/  HADD2.F32 R12, -RZ, R7.H0_H0 ;  /* 0x20000007ff0c7230 */ /* 0x000fca0000004100 */
[----:B------:R-:W-:-:S04]  /*6940*/  FMUL R7, R12, R9 ;  /* 0x000000090c077220 */ /* 0x000fc80000400000 */
[----:B------:R-:W-:-:S05]  /*6950*/  FFMA R7, R16, R8, R7 ;  /* 0x0000000810077223 */ /* 0x000fca0000000007 */
[----:B------:R-:W-:-:S05]  /*6960*/  F2FP.SATFINITE.E4M3.F32.PACK_AB_MERGE_C R7, RZ, R7, RZ ;  /* 0x00000007ff07723e */ /* 0x000fca00048070ff */
[----:B------:R0:W-:Y:S01]  /*6970*/  STG.E.U8 desc[UR16][R10.64+0x79], R7 ;  /* 0x000079070a007986 */ /* 0x0001e2000c101110 */
[----:B------:R-:W-:Y:S05]  /*6980*/  BRA `(.L_x_167) ;  /* 0x0000001000087947 */ /* 0x000fea0003800000 */
.L_x_38:
[----:B------:R-:W-:Y:S01]  /*6990*/  ISETP.GE.AND P1, PT, R36, 0x1, PT ;  /* 0x000000012400780c */ /* 0x000fe20003f26270 */
[-C--:B--2---:R-:W-:Y:S01]  /*69a0*/  FMUL R143, R143, R8.reuse ;  /* 0x000000088f8f7220 */ /* 0x084fe20000400000 */
[-C--:B------:R-:W-:Y:S01]  /*69b0*/  FMUL R138, R138, R8.reuse ;  /* 0x000000088a8a7220 */ /* 0x080fe20000400000 */
[----:B------:R-:W-:Y:S01]  /*69c0*/  ISETP.GE.AND P0, PT, R36, 0x9, PT ;  /* 0x000000092400780c */ /* 0x000fe20003f06270 */
[-C--:B------:R-:W-:Y:S01]  /*69d0*/  FMUL R141, R141, R8.reuse ;  /* 0x000000088d8d7220 */ /* 0x080fe20000400000 */
[C---:B------:R-:W-:Y:S01]  /*69e0*/  ISETP.LT.OR P4, PT, R29.reuse, 0x1, !P1 ;  /* 0x000000011d00780c */ /* 0x040fe20004f81670 */
[-C--:B------:R-:W-:Y:S01]  /*69f0*/  FMUL R136, R136, R8.reuse ;  /* 0x0000000888887220 */ /* 0x080fe20000400000 */
[----:B------:R-:W-:Y:S01]  /*6a00*/  ISETP.LT.OR P5, PT, R29, 0x2, !P1 ;  /* 0x000000021d00780c */ /* 0x000fe20004fa1670 */
[-C--:B------:R-:W-:Y:S01]  /*6a10*/  FMUL R139, R139, R8.reuse ;  /* 0x000000088b8b7220 */ /* 0x080fe20000400000 */
[----:B------:R-:W-:Y:S01]  /*6a20*/  F2FP.SATFINITE.E4M3.F32.PACK_AB_MERGE_C R143, RZ, R143, RZ ;  /* 0x0000008fff8f723e */ /* 0x000fe200048070ff */
[----:B------:R-:W-:Y:S01]  /*6a30*/  FMUL R134, R134, R8 ;  /* 0x0000000886867220 */ /* 0x000fe20000400000 */
[----:B------:R-:W-:Y:S01]  /*6a40*/  F2FP.SATFINITE.E4M3.F32.PACK_AB_MERGE_C R7, RZ, R138, RZ ;  /* 0x0000008aff07723e */ /* 0x000fe200048070ff */
[-C--:B------:R-:W-:Y:S01]  /*6a50*/  FMUL R137, R137, R8.reuse ;  /* 0x0000000889897220 */ /* 0x080fe20000400000 */
[C---:B------:R-:W-:Y:S01]  /*6a60*/  ISETP.LT.OR P3, PT, R29.reuse, 0x1, !P0 ;  /* 0x000000011d00780c */ /* 0x040fe20004761670 */
[-C--:B------:R-:W-:Y:S01]  /*6a70*/  FMUL R132, R132, R8.reuse ;  /* 0x0000000884847220 */ /* 0x080fe20000400000 */
[----:B------:R-:W-:Y:S01]  /*6a80*/  ISETP.LT.OR P6, PT, R29, 0xa, !P1 ;  /* 0x0000000a1d00780c */ /* 0x000fe20004fc1670 */
[-C--:B------:R-:W-:Y:S01]  /*6a90*/  FMUL R135, R135, R8.reuse ;  /* 0x0000000887877220 */ /* 0x080fe20000400000 */
[----:B------:R-:W-:Y:S01]  /*6aa0*/  F2FP.SATFINITE.E4M3.F32.PACK_AB_MERGE_C R141, RZ, R141, RZ ;  /* 0x0000008dff8d723e */ /* 0x000fe200048070ff */
[----:B------:R-:W-:Y:S01]  /*6ab0*/  @!P4 STG.E.U8 desc[UR16][R12.64], R143 ;  /* 0x0000008f0c00c986 */ /* 0x000fe2000c101110 */
[C---:B------:R-:W-:Y:S01]  /*6ac0*/  ISETP.LT.OR P4, PT, R29.reuse, 0x2, !P0 ;  /* 0x000000021d00780c */ /* 0x040fe20004781670 */
[----:B------:R-:W-:Y:S01]  /*6ad0*/  FMUL R130, R130, R8 ;  /* 0x0000000882827220 */ /* 0x000fe20000400000 */
[----:B------:R-:W-:Y:S01]  /*6ae0*/  F2FP.SATFINITE.E4M3.F32.PACK_AB_MERGE_C R25, RZ, R136, RZ ;  /* 0x00000088ff19723e */ /* 0x000fe200048070ff */
[----:B------:R0:W-:Y:S01]  /*6af0*/  @!P5 STG.E.U8 desc[UR16][R12.64+0x1], R7 ;  /* 0x000001070c00d986 */ /* 0x0001e2000c101110 */
[----:B------:R-:W-:Y:S01]  /*6b00*/  ISETP.LT.OR P5, PT, R29, 0x9, !P1 ;  /* 0x000000091d00780c */ /* 0x000fe20004fa1670 */
[-C--:B------:R-:W-:Y:S01]  /*6b10*/  FMUL R133, R133, R8.reuse ;  /* 0x0000000885857220 */ /* 0x080fe20000400000 */
[----:B------:R-:W-:Y:S01]  /*6b20*/  F2FP.SATFINITE.E4M3.F32.PACK_AB_MERGE_C R139, RZ, R139, RZ ;  /* 0x0000008bff8b723e */ /* 0x000fe200048070ff */
[----:B------:R-:W-:Y:S01]  /*6b30*/  @!P3 STG.E.U8 desc[UR16][R10.64], R141 ;  /* 0x0000008d0a00b986 */ /* 0x000fe2000c101110 */
[----:B------:R-:W-:Y:S01]  /*6b40*/  ISETP.LT.OR P3, PT, R29, 0x9, !P0 ;  /* 0x000000091d00780c */ /* 0x000fe20004761670 */
[-C--:B------:R-:W-:Y:S01]  /*6b50*/  FMUL R128, R128, R8.reuse ;  /* 0x0000000880807220 */ /* 0x080fe20000400000 */
[----:B------:R-:W-:Y:S01]  /*6b60*/  F2FP.SATFINITE.E4M3.F32.PACK_AB_MERGE_C R137, RZ, R137, RZ ;  /* 0x00000089ff89723e */ /* 0x000fe200048070ff */
[-C--:B------:R-:W-:Y:S01]  /*6b70*/  FMUL R131, R131, R8.reuse ;  /* 0x0000000883837220 */ /* 0x080fe20000400000 */
[----:B------:R-:W-:Y:S01]  /*6b80*/  F2FP.SATFINITE.E4M3.F32.PACK_AB_MERGE_C R135, RZ, R135, RZ ;  /* 0x00000087ff87723e */ /* 0x000fe200048070ff */
[----:B------:R1:W-:Y:S01]  /*6b90*/  @!P4 STG.E.U8 desc[UR16][R10.64+0x1], R25 ;  /* 0x000001190a00c986 */ /* 0x0003e2000c101110 */
[C---:B------:R-:W-:Y:S01]  /*6ba0*/  ISETP.LT.OR P4, PT, R29.reuse, 0xa, !P0 ;  /* 0x0000000a1d00780c */ /* 0x040fe20004781670 */
[----:B------:R-:W-:Y:S01]  /*6bb0*/  FMUL R126, R126, R8 ;  /* 0x000000087e7e7220 */ /* 0x000fe20000400000 */
[----:B0-----:R-:W-:Y:S01]  /*6bc0*/  F2FP.SATFINITE.E4M3.F32.PACK_AB_MERGE_C R7, RZ, R134, RZ ;  /* 0x00000086ff07723e */ /* 0x001fe200048070ff */
[----:B------:R-:W-:Y:S01]  /*6bd0*/  @!P5 STG.E.U8 desc[UR16][R12.64+0x8], R139 ;  /* 0x0000088b0c00d986 */ /* 0x000fe2000c101110 */
[----:B------:R-:W-:Y:S01]  /*6be0*/  ISETP.LT.OR P5, PT, R29, 0x11, !P1 ;  /* 0x000000111d00780c */ /* 0x000fe20004fa1670 */
[-C--:B------:R-:W-:Y:S01]  /*6bf0*/  FMUL R129, R129, R8.reuse ;  /* 0x0000000881817220 */ /* 0x080fe20000400000 */
[----:B------:R-:W-:Y:S01]  /*6c00*/  F2FP.SATFINITE.E4M3.F32.PACK_AB_MERGE_C R133, RZ, R133, RZ ;  /* 0x00000085ff85723e */ /* 0x000fe200048070ff */
[----:B------:R0:W-:Y:S01]  /*6c10*/  @!P6 STG.E.U8 desc[UR16][R12.64+0x9], R7 ;  /* 0x000009070c00e986 */ /* 0x0001e2000c101110 */
[----:B------:R-:W-:Y:S01]  /*6c20*/  ISETP.LT.OR P6, PT, R29, 0x12, !P1 ;  /* 0x000000121d00780c */ /* 0x000fe20004fc1670 */
[----:B------:R-:W-:Y:S01]  /*6c30*/  FMUL R124, R124, R8 ;  /* 0x000000087c7c7220 */ /* 0x000fe20000400000 */
[----:B------:R-:W-:Y:S01]  /*6c40*/  F2FP.SATFINITE.E4M3.F32.PACK_AB_MERGE_C R131, RZ, R131, RZ ;  /* 0x00000083ff83723e */ /* 0x000fe200048070ff */
[----:B------:R-:W-:Y:S01]  /*6c50*/  @!P3 STG.E.U8 desc[UR16][R10.64+0x8], R137 ;  /* 0x000008890a00b986 */ /* 0x000fe2000c101110 */
[----:B-1----:R-:W-:Y:S01]  /*6c60*/  F2FP.SATFINITE.E4M3.F32.PACK_AB_MERGE_C R25, RZ, R132, RZ ;  /* 0x00000084ff19723e */ /* 0x002fe200048070ff */
[-C--:B------:R-:W-:Y:S01]  /*6c70*/  FMUL R127, R127, R8.reuse ;  /* 0x000000087f7f7220 */ /* 0x080fe20000400000 */
[C---:B------:R-:W-:Y:S01]  /*6c80*/  ISETP.LT.OR P3, PT, R29.reuse, 0x11, !P0 ;  /* 0x000000111d00780c */ /* 0x040fe20004761670 */
[-C--:B------:R-:W-:Y:S01]  /*6c90*/  FMUL R122, R122, R8.reuse ;  /* 0x000000087a7a7220 */ /* 0x080fe20000400000 */
[----:B------:R-:W-:Y:S01]  /*6ca0*/  F2FP.SATFINITE.E4M3.F32.PACK_AB_MERGE_C R129, RZ, R129, RZ ;  /* 0x00000081ff81723e */ /* 0x000fe200048070ff */
[----:B------:R1:W-:Y:S01]  /*6cb0*/  @!P4 STG.E.U8 desc[UR16][R10.64+0x9], R25 ;  /* 0x000009190a00c986 */ /* 0x0003e2000c101110 */
[----:B------:R-:W-:Y:S01]  /*6cc0*/  ISETP.LT.OR P4, PT, R29, 0x12, !P0 ;  /* 0x000000121d00780c */ /* 0x000fe20004781670 */
[----:B------:R-:W-:Y:S01]  /*6cd0*/  FMUL R125, R125, R8 ;  /* 0x000000087d7d7220 */ /* 0x000fe20000400000 */
[----:B0-----:R-:W-:Y:S01]  /*6ce0*/  F2FP.SATFINITE.E4M3.F32.PACK_AB_MERGE_C R7, RZ, R130, RZ ;  /* 0x00000082ff07723e */ /* 0x001fe200048070ff */
[----:B------:R-:W-:Y:S01]  /*6cf0*/  @!P5 STG.E.U8 desc[UR16][R12.64+0x10], R135 ;  /* 0x000010870c00d986 */ /* 0x000fe2000c101110 */
[C---:B------:R-:W-:Y:S01]  /*6d00*/  ISETP.LT.OR P5, PT, R29.reuse, 0x19, !P1 ;  /* 0x000000191d00780c */ /* 0x040fe20004fa1670 */
[-C--:B------:R-:W-:Y:S01]  /*6d10*/  FMUL R120, R120, R8.reuse ;  /* 0x0000000878787220 */ /* 0x080fe20000400000 */
[----:B------:R-:W-:Y:S01]  /*6d20*/  F2FP.SATFINITE.E4M3.F32.PACK_AB_MERGE_C R127, RZ, R127, RZ ;  /* 0x0000007fff7f723e */ /* 0x000fe200048070ff */
[----:B------:R0:W-:Y:S01]  /*6d30*/  @!P6 STG.E.U8 desc[UR16][R12.64+0x11], R7 ;  /* 0x000011070c00e986 */ /* 0x0001e2000c101110 */
[----:B------:R-:W-:Y:S01]  /*6d40*/  ISETP.LT.OR P6, PT, R29, 0x1a, !P1 ;  /* 0x0000001a1d00780c */ /* 0x000fe20004fc1670 */
[-C--:B------:R-:W-:Y:S01]  /*6d50*/  FMUL R123, R123, R8.reuse ;  /* 0x000000087b7b7220 */ /* 0x080fe20000400000 */
[----:B------:R-:W-:Y:S01]  /*6d60*/  FMUL R118, R118, R8 ;  /* 0x0000000876767220 */ /* 0x000fe20000400000 */
[----:B-1----:R-:W-:Y:S01]  /*6d70*/  F2FP.SATFINITE.E4M3.F32.PACK_AB_MERGE_C R25, RZ, R128, RZ ;  /* 0x00000080ff19723e */ /* 0x002fe200048070ff */
[----:B------:R-:W-:Y:S01]  /*6d80*/  @!P3 STG.E.U8 desc[UR16][R10.64+0x10], R133 ;  /* 0x000010850a00b986 */ /* 0x000fe2000c101110 */
[----:B------:R-:W-:Y:S01]  /*6d90*/  ISETP.LT.OR P3, PT, R29, 0x19, !P0 ;  /* 0x000000191d00780c */ /* 0x000fe20004761670 */
        /* <DEDUP_REMOVED lines=35> */
[----:B------:R-:W-:Y:S01]  /*6fd0*/  ISETP.LT.OR P3, PT, R29, 0x29, !P0 ;  /* 0x000000291d00780c */ /* 0x000fe20004761670 */
[-C--:B------:R-:W-:Y:S01]  /*6fe0*/  FMUL R111, R111, R8.reuse ;  /* 0x000000086f6f7220 */ /* 0x080fe20000400000 */
[-C--:B------:R-:W-:Y:S01]  /*6ff0*/  FMUL R106, R106, R8.reuse ;  /* 0x000000086a6a7220 */ /* 0x080fe20000400000 */
        /* <DEDUP_REMOVED lines=104> */
[----:B------:R-:W-:-:S02]  /*7680*/  ISETP.LT.OR P3, PT, R29, 0x59, !P0 ;  /* 0x000000591d00780c */ /* 0x000fc40004761670 */
[----:B------:R-:W-:Y:S01]  /*7690*/  F2FP.SATFINITE.E4M3.F32.PACK_AB_MERGE_C R21, RZ, R21, RZ ;  /* 0x00000015ff15723e */ /* 0x000fe200048070ff */
[----:B------:R1:W-:Y:S01]  /*76a0*/  @!P4 STG.E.U8 desc[UR16][R10.64+0x51], R25 ;  /* 0x000051190a00c986 */ /* 0x0003e2000c101110 */
[C---:B------:R-:W-:Y:S02]  /*76b0*/  ISETP.LT.OR P4, PT, R29.reuse, 0x5a, !P0 ;  /* 0x0000005a1d00780c */ /* 0x040fe40004781670 */
[----:B0-----:R-:W-:Y:S01]  /*76c0*/  F2FP.SATFINITE.E4M3.F32.PACK_AB_MERGE_C R7, RZ, R94, RZ ;  /* 0x0000005eff07723e */ /* 0x001fe200048070ff */
[----:B------:R-:W-:Y:S01]  /*76d0*/  @!P5 STG.E.U8 desc[UR16][R12.64+0x58], R99 ;  /* 0x000058630c00d986 */ /* 0x000fe2000c101110 */
[C---:B------:R-:W-:Y:S02]  /*76e0*/  ISETP.LT.OR P5, PT, R29.reuse, 0x61, !P1 ;  /* 0x000000611d00780c */ /* 0x040fe40004fa1670 */
[----:B------:R-:W-:Y:S01]  /*76f0*/  F2FP.SATFINITE.E4M3.F32.PACK_AB_MERGE_C R15, RZ, R15, RZ ;  /* 0x0000000fff0f723e */ /* 0x000fe200048070ff */
[----:B------:R0:W-:Y:S01]  /*7700*/  @!P6 STG.E.U8 desc[UR16][R12.64+0x59], R7 ;  /* 0x000059070c00e986 */ /* 0x0001e2000c101110 */
[----:B------:R-:W-:-:S02]  /*7710*/  ISETP.LT.OR P6, PT, R29, 0x62, !P1 ;  /* 0x000000621d00780c */ /* 0x000fc40004fc1670 */
[----:B------:R-:W-:Y:S01]  /*7720*/  F2FP.SATFINITE.E4M3.F32.PACK_AB_MERGE_C R17, RZ, R17, RZ ;  /* 0x00000011ff11723e */ /* 0x000fe200048070ff */
[----:B------:R-:W-:Y:S01]  /*7730*/  @!P3 STG.E.U8 desc[UR16][R10.64+0x58], R97 ;  /* 0x000058610a00b986 */ /* 0x000fe2000c101110 */
[----:B-1----:R-:W-:Y:S02]  /*7740*/  F2FP.SATFINITE.E4M3.F32.PACK_AB_MERGE_C R25, RZ, R92, RZ ;  /* 0x0000005cff19723e */ /* 0x002fe400048070ff */
[----:B------:R-:W-:-:S03]  /*7750*/  ISETP.LT.OR P3, PT, R29, 0x61, !P0 ;  /* 0x000000611d00780c */ /* 0x000fc60004761670 */
[----:B------:R1:W-:Y:S01]  /*7760*/  @!P4 STG.E.U8 desc[UR16][R10.64+0x59], R25 ;  /* 0x000059190a00c986 */ /* 0x0003e2000c101110 */
[C---:B------:R-:W-:Y:S02]  /*7770*/  ISETP.LT.OR P4, PT, R29.reuse, 0x62, !P0 ;  /* 0x000000621d00780c */ /* 0x040fe40004781670 */
[----:B0-----:R-:W-:Y:S01]  /*7780*/  F2FP.SATFINITE.E4M3.F32.PACK_AB_MERGE_C R7, RZ, R90, RZ ;  /* 0x0000005aff07723e */ /* 0x001fe200048070ff */
[----:B------:R-:W-:Y:S01]  /*7790*/  @!P5 STG.E.U8 desc[UR16][R12.64+0x60], R93 ;  /* 0x0000605d0c00d986 */ /* 0x000fe2000c101110 */
[----:B------:R-:W-:-:S03]  /*77a0*/  ISETP.LT.OR P5, PT, R29, 0x69, !P1 ;  /* 0x000000691d00780c */ /* 0x000fc60004fa1670 */
[----:B------:R0:W-:Y:S01]  /*77b0*/  @!P6 STG.E.U8 desc[UR16][R12.64+0x61], R7 ;  /* 0x000061070c00e986 */ /* 0x0001e2000c101110 */
[C---:B------:R-:W-:Y:S02]  /*77c0*/  ISETP.LT.OR P6, PT, R29.reuse, 0x6a, !P1 ;  /* 0x0000006a1d00780c */ /* 0x040fe40004fc1670 */
[----:B-1----:R-:W-:Y:S01]  /*77d0*/  F2FP.SATFINITE.E4M3.F32.PACK_AB_MERGE_C R25, RZ, R88, RZ ;  /* 0x00000058ff19723e */ /* 0x002fe200048070ff */
[----:B------:R-:W-:Y:S01]  /*77e0*/  @!P3 STG.E.U8 desc[UR16][R10.64+0x60], R95 ;  /* 0x0000605f0a00b986 */ /* 0x000fe2000c101110 */
        /* <DEDUP_REMOVED lines=11> */
[----:B------:R-:W-:Y:S01]  /*78a0*/  @!P4 STG.E.U8 desc[UR16][R10.64+0x69], R25 ;  /* 0x000069190a00c986 */ /* 0x000fe2000c101110 */
[C---:B------:R-:W-:Y:S02]  /*78b0*/  ISETP.LT.OR P4, PT, R29.reuse, 0x79, !P1 ;  /* 0x000000791d00780c */ /* 0x040fe40004f81670 */
[C---:B------:R-:W-:Y:S01]  /*78c0*/  ISETP.LT.OR P1, PT, R29.reuse, 0x7a, !P1 ;  /* 0x0000007a1d00780c */ /* 0x040fe20004f21670 */
[----:B------:R1:W-:Y:S01]  /*78d0*/  @!P5 STG.E.U8 desc[UR16][R12.64+0x70], R23 ;  /* 0x000070170c00d986 */ /* 0x0003e2000c101110 */
[C---:B------:R-:W-:Y:S02]  /*78e0*/  ISETP.LT.OR P5, PT, R29.reuse, 0x72, !P0 ;  /* 0x000000721d00780c */ /* 0x040fe400047a1670 */
[----:B0-----:R-:W-:Y:S01]  /*78f0*/  F2FP.SATFINITE.E4M3.F32.PACK_AB_MERGE_C R7, RZ, R18, RZ ;  /* 0x00000012ff07723e */ /* 0x001fe200048070ff */
[----:B------:R0:W-:Y:S01]  /*7900*/  @!P6 STG.E.U8 desc[UR16][R12.64+0x71], R19 ;  /* 0x000071130c00e986 */ /* 0x0001e2000c101110 */
[C---:B------:R-:W-:Y:S02]  /*7910*/  ISETP.LT.OR P6, PT, R29.reuse, 0x79, !P0 ;  /* 0x000000791d00780c */ /* 0x040fe400047c1670 */
[----:B------:R-:W-:Y:S01]  /*7920*/  ISETP.LT.OR P0, PT, R29, 0x7a, !P0 ;  /* 0x0000007a1d00780c */ /* 0x000fe20004701670 */
[----:B------:R2:W-:Y:S01]  /*7930*/  @!P3 STG.E.U8 desc[UR16][R10.64+0x70], R21 ;  /* 0x000070150a00b986 */ /* 0x0005e2000c101110 */
[----:B-1----:R-:W-:-:S05]  /*7940*/  F2FP.SATFINITE.E4M3.F32.PACK_AB_MERGE_C R23, RZ, R16, RZ ;  /* 0x00000010ff17723e */ /* 0x002fca00048070ff */
[----:B------:R2:W-:Y:S01]  /*7950*/  @!P5 STG.E.U8 desc[UR16][R10.64+0x71], R7 ;  /* 0x000071070a00d986 */ /* 0x0005e2000c101110 */
[----:B0-----:R-:W-:-:S03]  /*7960*/  F2FP.SATFINITE.E4M3.F32.PACK_AB_MERGE_C R19, RZ, R14, RZ ;  /* 0x0000000eff13723e */ /* 0x001fc600048070ff */
[----:B------:R2:W-:Y:S04]  /*7970*/  @!P4 STG.E.U8 desc[UR16][R12.64+0x78], R15 ;  /* 0x0000780f0c00c986 */ /* 0x0005e8000c101110 */
[----:B------:R2:W-:Y:S04]  /*7980*/  @!P1 STG.E.U8 desc[UR16][R12.64+0x79], R19 ;  /* 0x000079130c009986 */ /* 0x0005e8000c101110 */
[----:B------:R2:W-:Y:S04]  /*7990*/  @!P6 STG.E.U8 desc[UR16][R10.64+0x78], R17 ;  /* 0x000078110a00e986 */ /* 0x0005e8000c101110 */
[----:B------:R2:W-:Y:S02]  /*79a0*/  @!P0 STG.E.U8 desc[UR16][R10.64+0x79], R23 ;  /* 0x000079170a008986 */ /* 0x0005e4000c101110 */
.L_x_167:
[----:B------:R-:W-:Y:S05]  /*79b0*/  BSYNC B0 ;  /* 0x0000000000007941 */ /* 0x000fea0003800000 */
.L_x_37:
[----:B------:R-:W-:Y:S01]  /*79c0*/  ULDC UR6, c[0x0][0xc] ;  /* 0x0000030000067ab9 */ /* 0x000fe20000000800 */
[----:B------:R-:W-:Y:S01]  /*79d0*/  ULDC UR7, c[0x0][0x10] ;  /* 0x0000040000077ab9 */ /* 0x000fe20000000800 */
[----:B0-2--5:R-:W0:Y:S01]  /*79e0*/  LDC R7, c[0x0][0x14] ;  /* 0x00000500ff077b82 */ /* 0x025e220000000800 */
[----:B------:R-:W-:Y:S01]  /*79f0*/  UIMAD.WIDE.U32 UR6, UR6, UR7, URZ ;  /* 0x00000007060672a5 */ /* 0x000fe2000f8e003f */
[----:B----4-:R-:W-:Y:S01]  /*7a00*/  PRMT R10, RZ, 0x7610, R10 ;  /* 0x00007610ff0a7816 */ /* 0x010fe2000000000a */
[----:B------:R-:W-:-:S04]  /*7a10*/  IMAD.MOV.U32 R11, RZ, RZ, -0x1 ;  /* 0xffffffffff0b7424 */ /* 0x000fc800078e00ff */
[----:B0-----:R-:W-:-:S04]  /*7a20*/  IMAD.WIDE.U32 R2, R7, UR6, R2 ;  /* 0x0000000607027c25 */ /* 0x001fc8000f8e0002 */
[----:B------:R-:W-:Y:S01]  /*7a30*/  IMAD R7, R7, UR7, RZ ;  /* 0x0000000707077c24 */ /* 0x000fe2000f8e02ff */
[----:B------:R-:W-:Y:S02]  /*7a40*/  ULDC.64 UR6, c[0x0][0x650] ;  /* 0x0001940000067ab9 */ /* 0x000fe40000000a00 */
[----:B------:R-:W-:Y:S01]  /*7a50*/  ISETP.GE.U32.AND P0, PT, R2, UR6, PT ;  /* 0x0000000602007c0c */ /* 0x000fe2000bf06070 */
[----:B------:R-:W-:Y:S02]  /*7a60*/  IMAD.IADD R3, R3, 0x1, R7 ;  /* 0x0000000103037824 */ /* 0x000fe400078e0207 */
[----:B------:R-:W-:-:S03]  /*7a70*/  IMAD.MOV.U32 R7, RZ, RZ, -0x1 ;  /* 0xffffffffff077424 */ /* 0x000fc600078e00ff */
[----:B------:R-:W-:-:S13]  /*7a80*/  ISETP.GE.U32.AND.EX P0, PT, R3, UR7, PT, P0 ;  /* 0x0000000703007c0c */ /* 0x000fda000bf06100 */
[----:B------:R-:W-:Y:S05]  /*7a90*/  @P0 BRA `(.L_x_168) ;  /* 0x0000000400600947 */ /* 0x000fea0003800000 */
[----:B------:R-:W0:Y:S01]  /*7aa0*/  S2R R22, SR_CTAID.X ;  /* 0x0000000000167919 */ /* 0x000e220000002500 */
[----:B------:R-:W2:Y:S01]  /*7ab0*/  LDC.64 R16, c[0x0][0x628] ;  /* 0x00018a00ff107b82 */ /* 0x000ea20000000a00 */
[----:B------:R-:W-:Y:S01]  /*7ac0*/  ULDC UR6, c[0x0][0x150] ;  /* 0x0000540000067ab9 */ /* 0x000fe20000000800 */
[----:B------:R-:W-:Y:S01]  /*7ad0*/  IMAD.MOV.U32 R14, RZ, RZ, R2 ;  /* 0x000000ffff0e7224 */ /* 0x000fe200078e0002 */
[----:B------:R-:W4:Y:S01]  /*7ae0*/  S2R R24, SR_CTAID.Y ;  /* 0x0000000000187919 */ /* 0x000f220000002600 */
[----:B------:R-:W-:-:S04]  /*7af0*/  IMAD.MOV.U32 R15, RZ, RZ, R3 ;  /* 0x000000ffff0f7224 */ /* 0x000fc800078e0003 */
[----:B------:R-:W1:Y:S08]  /*7b00*/  LDC R25, c[0x0][0x144] ;  /* 0x00005100ff197b82 */ /* 0x000e700000000800 */
[----:B------:R-:W1:Y:S08]  /*7b10*/  LDC R18, c[0x0][0x630] ;  /* 0x00018c00ff127b82 */ /* 0x000e700000000800 */
[----:B------:R-:W1:Y:S01]  /*7b20*/  LDC.64 R20, c[0x0][0x620] ;  /* 0x00018800ff147b82 */ /* 0x000e620000000a00 */
[----:B--2---:R-:W-:-:S04]  /*7b30*/  ISETP.NE.U32.AND P0, PT, R16, RZ, PT ;  /* 0x000000ff1000720c */ /* 0x004fc80003f05070 */
[----:B------:R-:W-:Y:S02]  /*7b40*/  ISETP.NE.AND.EX P0, PT, R17, RZ, PT, P0 ;  /* 0x000000ff1100720c */ /* 0x000fe40003f05300 */
[----:B0-----:R-:W-:-:S05]  /*7b50*/  I2FP.F32.U32 R7, R22 ;  /* 0x0000001600077245 */ /* 0x001fca0000201000 */
[----:B------:R-:W-:-:S04]  /*7b60*/  FMUL R7, R7, UR6 ;  /* 0x0000000607077c20 */ /* 0x000fc80008400000 */
[----:B------:R0:W2:Y:S02]  /*7b70*/  F2I.U32.TRUNC.NTZ R23, R7 ;  /* 0x0000000700177305 */ /* 0x0000a4000020f000 */
[----:B----4-:R-:W-:Y:S05]  /*7b80*/  @!P0 BRA `(.L_x_169) ;  /* 0x0000000000288947 */ /* 0x010fea0003800000 */
[----:B0-----:R-:W0:Y:S02]  /*7b90*/  LDC R7, c[0x0][0x634] ;  /* 0x00018d00ff077b82 */ /* 0x001e240000000800 */
        /* <DEDUP_REMOVED lines=9> */
.L_x_169:
[-CC-:B-1----:R-:W-:Y:S01]  /*7c30*/  SHF.R.U64 R19, R14, R18.reuse, R15.reuse ;  /* 0x000000120e137219 */ /* 0x182fe2000000120f */
[----:B------:R-:W1:Y:S01]  /*7c40*/  LDC.64 R30, c[0x0][0x640] ;  /* 0x00019000ff1e7b82 */ /* 0x000e620000000a00 */
[----:B0-----:R-:W-:Y:S01]  /*7c50*/  SHF.R.U32.HI R7, RZ, R18, R15 ;  /* 0x00000012ff077219 */ /* 0x001fe2000001160f */
[----:B--2---:R-:W-:Y:S01]  /*7c60*/  IMAD.MOV R23, RZ, RZ, -R23 ;  /* 0x000000ffff177224 */ /* 0x004fe200078e0a17 */
[----:B------:R-:W-:Y:S01]  /*7c70*/  IADD3 R13, P0, RZ, -R19, RZ ;  /* 0x80000013ff0d7210 */ /* 0x000fe20007f1e0ff */
[----:B------:R-:W-:Y:S02]  /*7c80*/  ULDC UR6, c[0x0][0x154] ;  /* 0x0000550000067ab9 */ /* 0x000fe40000000800 */
[----:B------:R-:W-:Y:S02]  /*7c90*/  IMAD R25, R25, R23, R22 ;  /* 0x0000001719197224 */ /* 0x000fe400078e0216 */
[----:B------:R-:W0:Y:S01]  /*7ca0*/  LDC R14, c[0x0][0x618] ;  /* 0x00018600ff0e7b82 */ /* 0x000e220000000800 */
[----:B------:R-:W-:-:S02]  /*7cb0*/  IMAD.X R7, RZ, RZ, ~R7, P0 ;  /* 0x000000ffff077224 */ /* 0x000fc400000e0e07 */
[----:B------:R-:W-:-:S04]  /*7cc0*/  IMAD.WIDE.U32 R10, R13, R20, R2 ;  /* 0x000000140d0a7225 */ /* 0x000fc800078e0002 */
[----:B------:R-:W-:Y:S01]  /*7cd0*/  IMAD R12, R7, R20, RZ ;  /* 0x00000014070c7224 */ /* 0x000fe200078e02ff */
[----:B---3--:R-:W2:Y:S03]  /*7ce0*/  LDC R26, c[0x0][0x608] ;  /* 0x00018200ff1a7b82 */ /* 0x008ea60000000800 */
[----:B------:R-:W-:Y:S02]  /*7cf0*/  IMAD R7, R13, R21, R12 ;  /* 0x000000150d077224 */ /* 0x000fe400078e020c */
[----:B------:R-:W-:Y:S02]  /*7d00*/  IMAD.MOV.U32 R13, RZ, RZ, 0x1 ;  /* 0x00000001ff0d7424 */ /* 0x000fe400078e00ff */
[----:B------:R-:W-:Y:S01]  /*7d10*/  IMAD.IADD R7, R11, 0x1, R7 ;  /* 0x000000010b077824 */ /* 0x000fe200078e0207 */
[----:B------:R-:W3:Y:S01]  /*7d20*/  LDC R28, c[0x0][0x658] ;  /* 0x00019600ff1c7b82 */ /* 0x000ee20000000800 */
[----:B------:R-:W-:-:S02]  /*7d30*/  I2FP.F32.U32 R11, R24 ;  /* 0x00000018000b7245 */ /* 0x000fc40000201000 */
[----:B-1----:R-:W-:-:S03]  /*7d40*/  ISETP.NE.U32.AND P0, PT, R30, RZ, PT ;  /* 0x000000ff1e00720c */ /* 0x002fc60003f05070 */
[----:B------:R-:W-:Y:S01]  /*7d50*/  FMUL R12, R11, UR6 ;  /* 0x000000060b0c7c20 */ /* 0x000fe20008400000 */
[----:B------:R-:W-:Y:S01]  /*7d60*/  ISETP.NE.AND.EX P0, PT, R31, RZ, PT, P0 ;  /* 0x000000ff1f00720c */ /* 0x000fe20003f05300 */
[----:B------:R-:W1:Y:S01]  /*7d70*/  LDC R23, c[0x0][0x148] ;  /* 0x00005200ff177b82 */ /* 0x000e620000000800 */
[-CC-:B0-----:R-:W-:Y:S01]  /*7d80*/  SHF.R.U64 R18, R10, R14.reuse, R7.reuse ;  /* 0x0000000e0a127219 */ /* 0x181fe20000001207 */
[----:B------:R0:W4:Y:S01]  /*7d90*/  F2I.U32.TRUNC.NTZ R20, R12 ;  /* 0x0000000c00147305 */ /* 0x000122000020f000 */
[----:B------:R-:W-:Y:S01]  /*7da0*/  SHF.R.U32.HI R7, RZ, R14, R7 ;  /* 0x0000000eff077219 */ /* 0x000fe20000011607 */
[----:B------:R-:W-:-:S04]  /*7db0*/  IMAD.MOV.U32 R11, RZ, RZ, -0x1 ;  /* 0xffffffffff0b7424 */ /* 0x000fc800078e00ff */
[----:B------:R-:W0:Y:S01]  /*7dc0*/  LDC R22, c[0x0][0x600] ;  /* 0x00018000ff167b82 */ /* 0x000e220000000800 */
[-CC-:B--2---:R-:W-:Y:S02]  /*7dd0*/  SHF.R.U64 R16, R18, R26.reuse, R7.reuse ;  /* 0x0000001a12107219 */ /* 0x184fe40000001207 */
[----:B------:R-:W-:-:S05]  /*7de0*/  SHF.R.U32.HI R7, RZ, R26, R7 ;  /* 0x0000001aff077219 */ /* 0x000fca0000011607 */
[----:B------:R-:W2:Y:S01]  /*7df0*/  LDC R29, c[0x0][0x648] ;  /* 0x00019200ff1d7b82 */ /* 0x000ea20000000800 */
[-C--:B---3--:R-:W-:Y:S02]  /*7e00*/  SHF.L.U32 R10, R11, R28.reuse, RZ ;  /* 0x0000001c0b0a7219 */ /* 0x088fe400000006ff */
[--C-:B------:R-:W-:Y:S02]  /*7e10*/  SHF.R.U64 R21, R16, R28, R7.reuse ;  /* 0x0000001c10157219 */ /* 0x100fe40000001207 */
[----:B------:R-:W-:Y:S02]  /*7e20*/  LOP3.LUT R27, RZ, R10, RZ, 0x33, !PT ;  /* 0x0000000aff1b7212 */ /* 0x000fe400078e33ff */
[-C--:B------:R-:W-:Y:S01]  /*7e30*/  SHF.R.U32.HI R11, RZ, R28.reuse, R7 ;  /* 0x0000001cff0b7219 */ /* 0x080fe20000011607 */
[----:B------:R-:W3:Y:S01]  /*7e40*/  LDC R32, c[0x0][0x638] ;  /* 0x00018e00ff207b82 */ /* 0x000ee20000000800 */
[----:B------:R-:W-:Y:S01]  /*7e50*/  SHF.L.U32 R26, R13, R28, RZ ;  /* 0x0000001c0d1a7219 */ /* 0x000fe200000006ff */
[----:B------:R-:W-:-:S06]  /*7e60*/  IMAD.MOV.U32 R10, RZ, RZ, R21 ;  /* 0x000000ffff0a7224 */ /* 0x000fcc00078e0015 */
[----:B------:R-:W0:Y:S01]  /*7e70*/  LDC R33, c[0x0][0x610] ;  /* 0x00018400ff217b82 */ /* 0x000e220000000800 */
[----:B----4-:R-:W-:Y:S05]  /*7e80*/  @!P0 BRA `(.L_x_170) ;  /* 0x0000000000288947 */ /* 0x010fea0003800000 */
[----:B------:R-:W4:Y:S02]  /*7e90*/  LDC R10, c[0x0][0x64c] ;  /* 0x00019300ff0a7b82 */ /* 0x000f240000000800 */
[----:B----4-:R-:W-:-:S05]  /*7ea0*/  IADD3 R7, P0, R21, R10, RZ ;  /* 0x0000000a15077210 */ /* 0x010fca0007f1e0ff */
[----:B------:R-:W-:-:S04]  /*7eb0*/  IMAD.X R17, RZ, RZ, R11, P0 ;  /* 0x000000ffff117224 */ /* 0x000fc800000e060b */
[----:B------:R-:W-:-:S04]  /*7ec0*/  IMAD.WIDE.U32 R10, R17, R30, RZ ;  /* 0x0000001e110a7225 */ /* 0x000fc800078e00ff */
[----:B0-----:R-:W-:-:S04]  /*7ed0*/  IMAD.WIDE.U32 R12, P0, R7, R31, R10 ;  /* 0x0000001f070c7225 */ /* 0x001fc8000780000a */
[----:B------:R-:W-:-:S04]  /*7ee0*/  IMAD.WIDE.U32 R10, R7, R30, RZ ;  /* 0x0000001e070a7225 */ /* 0x000fc800078e00ff */
[----:B------:R-:W-:Y:S01]  /*7ef0*/  IMAD.X R15, RZ, RZ, RZ, P0 ;  /* 0x000000ffff0f7224 */ /* 0x000fe200000e06ff */
[----:B------:R-:W-:Y:S01]  /*7f00*/  IADD3 RZ, P0, R11, R12, RZ ;  /* 0x0000000c0bff7210 */ /* 0x000fe20007f1e0ff */
[----:B------:R-:W-:-:S04]  /*7f10*/  IMAD.MOV.U32 R14, RZ, RZ, R13 ;  /* 0x000000ffff0e7224 */ /* 0x000fc800078e000d */
[----:B------:R-:W-:-:S08]  /*7f20*/  IMAD.WIDE.U32.X R10, R17, R31, R14, P0 ;  /* 0x0000001f110a7225 */ /* 0x000fd000000e040e */
.L_x_170:
[----:B--2---:R-:W-:Y:S01]  /*7f30*/  SHF.R.U64 R7, R10, R29, R11 ;  /* 0x0000001d0a077219 */ /* 0x004fe2000000120b */
[----:B0-----:R-:W-:Y:S01]  /*7f40*/  VIADD R11, R22, 0xffffffff ;  /* 0xffffffff160b7836 */ /* 0x001fe20000000000 */
[----:B------:R-:W-:Y:S01]  /*7f50*/  LOP3.LUT R28, R16, R27, RZ, 0xc0, !PT ;  /* 0x0000001b101c7212 */ /* 0x000fe200078ec0ff */
[----:B------:R-:W-:Y:S02]  /*7f60*/  IMAD.MOV R20, RZ, RZ, -R20 ;  /* 0x000000ffff147224 */ /* 0x000fe400078e0a14 */
[----:B------:R-:W-:Y:S01]  /*7f70*/  IMAD.MOV R10, RZ, RZ, -R7 ;  /* 0x000000ffff0a7224 */ /* 0x000fe200078e0a07 */
[----:B------:R-:W-:Y:S01]  /*7f80*/  LOP3.LUT R18, R18, R11, RZ, 0xc0, !PT ;  /* 0x0000000b12127212 */ /* 0x000fe200078ec0ff */
[----:B------:R-:W-:Y:S02]  /*7f90*/  IMAD R28, R26, R7, R28 ;  /* 0x000000071a1c7224 */ /* 0x000fe400078e021c */
[----:B-1----:R-:W-:Y:S02]  /*7fa0*/  @P2 IMAD R25, R23, R20, R24 ;  /* 0x0000001417192224 */ /* 0x002fe400078e0218 */
[----:B---3--:R-:W-:-:S02]  /*7fb0*/  IMAD R7, R10, R32, R21 ;  /* 0x000000200a077224 */ /* 0x008fc400078e0215 */
[----:B------:R-:W-:Y:S02]  /*7fc0*/  IMAD R28, R28, R33, R25 ;  /* 0x000000211c1c7224 */ /* 0x000fe400078e0219 */
[----:B------:R-:W-:Y:S02]  /*7fd0*/  IMAD R7, R7, R22, R18 ;  /* 0x0000001607077224 */ /* 0x000fe400078e0212 */
[----:B------:R-:W-:-:S03]  /*7fe0*/  IMAD.MOV.U32 R10, RZ, RZ, 0x1 ;  /* 0x00000001ff0a7424 */ /* 0x000fc600078e00ff */
[----:B------:R-:W-:Y:S02]  /*7ff0*/  SEL R11, R7, R28, !P2 ;  /* 0x0000001c070b7207 */ /* 0x000fe40005000000 */
[----:B------:R-:W-:Y:S01]  /*8000*/  SEL R28, R28, R7, !P2 ;  /* 0x000000071c1c7207 */ /* 0x000fe20005000000 */
[----:B------:R-:W-:-:S07]  /*8010*/  IMAD.MOV.U32 R7, RZ, RZ, R19 ;  /* 0x000000ffff077224 */ /* 0x000fce00078e0013 */
.L_x_168:
[----:B------:R-:W-:Y:S01]  /*8020*/  LOP3.LUT P0, RZ, R10, 0xff, RZ, 0xc0, !PT ;  /* 0x000000ff0aff7812 */ /* 0x000fe2000780c0ff */
[----:B------:R-:W-:-:S12]  /*8030*/  IMAD.MOV.U32 R10, RZ, RZ, R28 ;  /* 0x000000ffff0a7224 */ /* 0x000fd800078e001c */
[----:B------:R-:W-:Y:S05]  /*8040*/  @P0 BRA `(.L_x_171) ;  /* 0xffffff9000780947 */ /* 0x000fea000383ffff */
[----:B------:R-:W-:Y:S05]  /*8050*/  EXIT ;  /* 0x000000000000794d */ /* 0x000fea0003800000 */
.L_x_7:
[----:B0-----:R-:W-:Y:S01]  /*8060*/  ULDC.64 UR4, c[0x0][0x650] ;  /* 0x0001940000047ab9 */ /* 0x001fe20000000a00 */
        /* <DEDUP_REMOVED lines=25> */
.L_x_173:
[----:B------:R-:W0:Y:S01]  /*8200*/  LDC.64 R28, c[0x0][0x640] ;  /* 0x00019000ff1c7b82 */ /* 0x000e220000000a00 */
[-CC-:B------:R-:W-:Y:S01]  /*8210*/  SHF.R.U64 R21, R16, R6.reuse, R17.reuse ;  /* 0x0000000610157219 */ /* 0x180fe20000001211 */
[----:B------:R-:W-:Y:S01]  /*8220*/  IMAD.MOV.U32 R31, RZ, RZ, 0x1 ;  /* 0x00000001ff1f7424 */ /* 0x000fe200078e00ff */
[----:B------:R-:W-:Y:S02]  /*8230*/  SHF.R.U32.HI R5, RZ, R6, R17 ;  /* 0x00000006ff057219 */ /* 0x000fe40000011611 */
        /* <DEDUP_REMOVED lines=9> */
[----:B0-----:R-:W-:Y:S01]  /*82d0*/  ISETP.NE.U32.AND P0, PT, R28, RZ, PT ;  /* 0x000000ff1c00720c */ /* 0x001fe20003f05070 */
[----:B------:R-:W-:-:S03]  /*82e0*/  IMAD.MOV.U32 R11, RZ, RZ, -0x1 ;  /* 0xffffffffff0b7424 */ /* 0x000fc600078e00ff */
[----:B------:R-:W-:Y:S02]  /*82f0*/  ISETP.NE.AND.EX P0, PT, R29, RZ, PT, P0 ;  /* 0x000000ff1d00720c */ /* 0x000fe40003f05300 */
[----:B------:R-:W0:Y:S01]  /*8300*/  LDC R24, c[0x0][0x600] ;  /* 0x00018000ff187b82 */ /* 0x000e220000000800 */
[-CC-:B-1----:R-:W-:Y:S02]  /*8310*/  SHF.R.U64 R18, R10, R14.reuse, R5.reuse ;  /* 0x0000000e0a127219 */ /* 0x182fe40000001205 */
[----:B------:R-:W-:-:S05]  /*8320*/  SHF.R.U32.HI R5, RZ, R14, R5 ;  /* 0x0000000eff057219 */ /* 0x000fca0000011605 */
        /* <DEDUP_REMOVED lines=21> */
.L_x_174:
[----:B-1----:R-:W-:Y:S01]  /*8480*/  SHF.R.U64 R6, R10, R25, R11 ;  /* 0x000000190a067219 */ /* 0x002fe2000000120b */
[----:B0-----:R-:W-:Y:S01]  /*8490*/  VIADD R11, R24, 0xffffffff ;  /* 0xffffffff180b7836 */ /* 0x001fe20000000000 */
[----:B------:R-:W-:Y:S01]  /*84a0*/  SHF.L.U32 R9, R31, R26, RZ ;  /* 0x0000001a1f097219 */ /* 0x000fe200000006ff */
[----:B------:R-:W-:Y:S01]  /*84b0*/  @P2 IMAD R12, R13, R20, R8 ;  /* 0x000000140d0c2224 */ /* 0x000fe200078e0208 */
[----:B------:R-:W-:Y:S01]  /*84c0*/  LOP3.LUT R5, R22, R33, RZ, 0xc0, !PT ;  /* 0x0000002116057212 */ /* 0x000fe200078ec0ff */
[----:B------:R-:W-:Y:S01]  /*84d0*/  IMAD.MOV R10, RZ, RZ, -R6 ;  /* 0x000000ffff0a7224 */ /* 0x000fe200078e0a06 */
[----:B------:R-:W-:Y:S01]  /*84e0*/  LOP3.LUT R18, R18, R11, RZ, 0xc0, !PT ;  /* 0x0000000b12127212 */ /* 0x000fe200078ec0ff */
[----:B------:R-:W-:Y:S02]  /*84f0*/  IMAD.MOV.U32 R8, RZ, RZ, 0x1 ;  /* 0x00000001ff087424 */ /* 0x000fe400078e00ff */
[----:B------:R-:W-:Y:S02]  /*8500*/  IMAD R9, R9, R6, R5 ;  /* 0x0000000609097224 */ /* 0x000fe400078e0205 */
[----:B--2---:R-:W-:-:S02]  /*8510*/  IMAD R5, R10, R27, R23 ;  /* 0x0000001b0a057224 */ /* 0x004fc400078e0217 */
[----:B---3--:R-:W-:Y:S02]  /*8520*/  IMAD R6, R9, R30, R12 ;  /* 0x0000001e09067224 */ /* 0x008fe400078e020c */
[----:B------:R-:W-:Y:S01]  /*8530*/  IMAD R9, R5, R24, R18 ;  /* 0x0000001805097224 */ /* 0x000fe200078e0212 */
[----:B------:R-:W-:Y:S01]  /*8540*/  PRMT R5, R8, 0x7610, R5 ;  /* 0x0000761008057816 */ /* 0x000fe20000000005 */
[----:B------:R-:W-:-:S03]  /*8550*/  IMAD.MOV.U32 R16, RZ, RZ, R21 ;  /* 0x000000ffff107224 */ /* 0x000fc600078e0015 */
[----:B------:R-:W-:Y:S02]  /*8560*/  SEL R17, R9, R6, !P2 ;  /* 0x0000000609117207 */ /* 0x000fe40005000000 */
[----:B------:R-:W-:-:S07]  /*8570*/  SEL R6, R6, R9, !P2 ;  /* 0x0000000906067207 */ /* 0x000fce0005000000 */
.L_x_172:
[----:B------:R-:W-:-:S08]  /*8580*/  NOP ;  /* 0x0000000000007918 */ /* 0x000fd00000000000 */
[----:B------:R-:W0:-:S00]  /*8590*/  USETMAXREG.DEALLOC.CTAPOOL 0x28 ;  /* 0x00000028000079c8 */ /* 0x000e0000080e0500 */
[----:B0-----:R-:W-:-:S13]  /*85a0*/  ISETP.NE.AND P0, PT, R7, RZ, PT ;  /* 0x000000ff0700720c */ /* 0x001fda0003f05270 */
[----:B------:R-:W-:Y:S05]  /*85b0*/  @P0 EXIT ;  /* 0x000000000000094d */ /* 0x000fea0003800000 */
[----:B------:R-:W-:Y:S01]  /*85c0*/  LOP3.LUT P0, RZ, R5, 0xff, RZ, 0xc0, !PT ;  /* 0x000000ff05ff7812 */ /* 0x000fe2000780c0ff */
[----:B------:R-:W-:Y:S02]  /*85d0*/  IMAD.MOV.U32 R11, RZ, RZ, 0x1 ;  /* 0x00000001ff0b7424 */ /* 0x000fe400078e00ff */
[----:B------:R-:W-:-:S10]  /*85e0*/  IMAD.MOV.U32 R15, RZ, RZ, RZ ;  /* 0x000000ffff0f7224 */ /* 0x000fd400078e00ff */
[----:B------:R-:W-:Y:S05]  /*85f0*/  @!P0 BRA `(.L_x_175) ;  /* 0x0000000c00788947 */ /* 0x000fea0003800000 */
[----:B------:R-:W0:Y:S01]  /*8600*/  LDC R5, c[0x0][0x28c] ;  /* 0x0000a300ff057b82 */ /* 0x000e220000000800 */
[----:B------:R-:W-:Y:S01]  /*8610*/  UMOV UR14, 0x1 ;  /* 0x00000001000e7882 */ /* 0x000fe20000000000 */
[----:B------:R-:W-:Y:S01]  /*8620*/  ULDC UR9, c[0x0][0xc] ;  /* 0x0000030000097ab9 */ /* 0x000fe20000000800 */
[----:B------:R-:W-:Y:S01]  /*8630*/  ULDC UR12, c[0x0][0x10] ;  /* 0x00000400000c7ab9 */ /* 0x000fe20000000800 */
[----:B------:R-:W-:Y:S01]  /*8640*/  ULDC UR5, c[0x0][0x658] ;  /* 0x0001960000057ab9 */ /* 0x000fe20000000800 */
[----:B------:R-:W-:Y:S01]  /*8650*/  UMOV UR7, 0xffffffff ;  /* 0xffffffff00077882 */ /* 0x000fe20000000000 */
[----:B------:R-:W-:Y:S01]  /*8660*/  BSSY B0, `(.L_x_175) ;  /* 0x00000d7000007945 */ /* 0x000fe20003800000 */
[----:B------:R-:W-:Y:S01]  /*8670*/  USHF.L.U32 UR7, UR7, UR5, URZ ;  /* 0x0000000507077299 */ /* 0x000fe2000800063f */
[----:B------:R-:W1:Y:S01]  /*8680*/  S2UR UR8, SR_CgaCtaId ;  /* 0x00000000000879c3 */ /* 0x000e620000008800 */
[----:B------:R-:W-:Y:S01]  /*8690*/  USHF.L.U32 UR5, UR14, UR5, URZ ;  /* 0x000000050e057299 */ /* 0x000fe2000800063f */
[----:B------:R-:W-:Y:S01]  /*86a0*/  IMAD.MOV.U32 R13, RZ, RZ, 0x1 ;  /* 0x00000001ff0d7424 */ /* 0x000fe200078e00ff */
[----:B------:R-:W-:Y:S01]  /*86b0*/  LOP3.LUT R14, R4, 0x2, RZ, 0xfc, !PT ;  /* 0x00000002040e7812 */ /* 0x000fe200078efcff */
[----:B------:R-:W-:Y:S01]  /*86c0*/  IMAD.MOV.U32 R11, RZ, RZ, 0x1 ;  /* 0x00000001ff0b7424 */ /* 0x000fe200078e00ff */
[----:B------:R-:W-:Y:S01]  /*86d0*/  ULDC UR4, c[0x0][0x600] ;  /* 0x0001800000047ab9 */ /* 0x000fe20000000800 */
[----:B------:R-:W-:Y:S01]  /*86e0*/  IMAD.MOV.U32 R15, RZ, RZ, RZ ;  /* 0x000000ffff0f7224 */ /* 0x000fe200078e00ff */
[----:B------:R-:W-:Y:S01]  /*86f0*/  UMOV UR15, 0x5 ;  /* 0x00000005000f7882 */ /* 0x000fe20000000000 */
[----:B------:R-:W-:-:S02]  /*8700*/  UIADD3 UR4, UR4, -0x1, URZ ;  /* 0xffffffff04047890 */ /* 0x000fc4000fffe03f */
[----:B------:R-:W-:Y:S01]  /*8710*/  ULOP3.LUT UR7, URZ, UR7, URZ, 0x33, !UPT ;  /* 0x000000073f077292 */ /* 0x000fe2000f8e333f */
[----:B------:R-:W-:Y:S01]  /*8720*/  ULDC.64 UR30, c[0x0][0x198] ;  /* 0x00006600001e7ab9 */ /* 0x000fe20000000a00 */
[----:B0-----:R-:W-:-:S05]  /*8730*/  VIADD R5, R5, 0x7f ;  /* 0x0000007f05057836 */ /* 0x001fca0000000000 */
[----:B------:R-:W-:Y:S01]  /*8740*/  SHF.R.S32.HI R8, RZ, 0x1f, R5 ;  /* 0x0000001fff087819 */ /* 0x000fe20000011405 */
[----:B-1----:R-:W-:-:S03]  /*8750*/  ULOP3.LUT UR10, UR8, 0x1, URZ, 0xc0, !UPT ;  /* 0x00000001080a7892 */ /* 0x002fc6000f8ec03f */
[----:B------:R-:W-:Y:S01]  /*8760*/  LEA.HI R8, R8, R5, RZ, 0x7 ;  /* 0x0000000508087211 */ /* 0x000fe200078f38ff */
[----:B------:R-:W-:Y:S02]  /*8770*/  USHF.R.U32.HI UR28, URZ, 0x1, UR8 ;  /* 0x000000013f1c7899 */ /* 0x000fe40008011608 */
[----:B------:R-:W-:Y:S01]  /*8780*/  USHF.L.U32 UR6, UR8, 0x6, URZ ;  /* 0x0000000608067899 */ /* 0x000fe2000800063f */
[----:B------:R-:W-:Y:S01]  /*8790*/  SHF.R.S32.HI R10, RZ, 0x7, R8 ;  /* 0x00000007ff0a7819 */ /* 0x000fe20000011408 */
[----:B------:R-:W-:Y:S02]  /*87a0*/  USHF.L.U32 UR27, UR8, 0xd, URZ ;  /* 0x0000000d081b7899 */ /* 0x000fe4000800063f */
[----:B------:R-:W-:Y:S02]  /*87b0*/  ULOP3.LUT UR8, UR8, 0xfffffffe, URZ, 0xc0, !UPT ;  /* 0xfffffffe08087892 */ /* 0x000fe4000f8ec03f */
[----:B------:R-:W-:Y:S01]  /*87c0*/  UISETP.GT.U32.AND UP0, UPT, UR10, 0xffff, UPT ;  /* 0x0000ffff0a00788c */ /* 0x000fe2000bf04070 */
[----:B------:R-:W-:Y:S01]  /*87d0*/  VIADD R5, R10, 0x1 ;  /* 0x000000010a057836 */ /* 0x000fe20000000000 */
[----:B------:R-:W-:-:S02]  /*87e0*/  USHF.L.U32 UR13, UR14, UR8, URZ ;  /* 0x000000080e0d7299 */ /* 0x000fc4000800063f */
[----:B------:R-:W-:Y:S02]  /*87f0*/  ULOP3.LUT UR11, UR8, 0x1, URZ, 0xfc, !UPT ;  /* 0x00000001080b7892 */ /* 0x000fe4000f8efc3f */
[----:B------:R-:W-:Y:S02]  /*8800*/  UIMAD.WIDE.U32 UR8, UR9, UR12, URZ ;  /* 0x0000000c090872a5 */ /* 0x000fe4000f8e003f */
[----:B------:R-:W-:Y:S01]  /*8810*/  USEL UR10, UR10, 0xffff, !UP0 ;  /* 0x0000ffff0a0a7887 */ /* 0x000fe2000c000000 */
[----:B------:R-:W-:Y:S01]  /*8820*/  ULDC UR12, c[0x0][0x14] ;  /* 0x00000500000c7ab9 */ /* 0x000fe20000000800 */
[----:B------:R-:W-:Y:S02]  /*8830*/  USHF.L.U32 UR11, UR14, UR11, URZ ;  /* 0x0000000b0e0b7299 */ /* 0x000fe4000800063f */
[----:B------:R-:W-:Y:S02]  /*8840*/  UIMAD.WIDE.U32 UR24, UR8, UR12, URZ ;  /* 0x0000000c081872a5 */ /* 0x000fe4000f8e003f */
[----:B------:R-:W-:-:S02]  /*8850*/  UIMAD UR14, UR9, UR12, URZ ;  /* 0x0000000c090e72a4 */ /* 0x000fc4000f8e023f */
[----:B------:R-:W-:Y:S02]  /*8860*/  ULOP3.LUT UR10, UR10, 0xffff, URZ, 0xc0, !UPT ;  /* 0x0000ffff0a0a7892 */ /* 0x000fe4000f8ec03f */
[----:B------:R-:W-:Y:S02]  /*8870*/  ULOP3.LUT UR6, UR6, 0x40, URZ, 0xc0, !UPT ;  /* 0x0000004006067892 */ /* 0x000fe4000f8ec03f */
[----:B------:R-:W-:Y:S02]  /*8880*/  ULOP3.LUT UR13, UR13, UR11, URZ, 0xfc, !UPT ;  /* 0x0000000b0d0d7292 */ /* 0x000fe4000f8efc3f */
[----:B------:R-:W-:Y:S02]  /*8890*/  UIADD3 UR14, UR25, UR14, URZ ;  /* 0x0000000e190e7290 */ /* 0x000fe4000fffe03f */
[----:B------:R-:W-:-:S12]  /*88a0*/  USHF.L.U32 UR15, UR15, UR10, URZ ;  /* 0x0000000a0f0f7299 */ /* 0x000fd8000800063f */
.L_x_186:
[----:B------:R-:W-:-:S03]  /*88b0*/  UMOV UR8, 0xffffffff ;  /* 0xffffffff00087882 */ /* 0x000fc60000000000 */
[----:B------:R-:W-:Y:S05]  /*88c0*/  BRA.DIV UR8, `(.L_x_176) ;  /* 0x0000001208207947 */ /* 0x000fea000b800000 */
[----:B------:R-:W-:-:S13]  /*88d0*/  ELECT P0, URZ, PT ;  /* 0x00000000003f782f */ /* 0x000fda0003800000 */
.L_x_200:
[----:B------:R-:W0:Y:S01]  /*88e0*/  LDC R7, c[0x0][0x28c] ;  /* 0x0000a300ff077b82 */ /* 0x000e220000000800 */
[----:B------:R-:W-:Y:S01]  /*88f0*/  BSSY B1, `(.L_x_177) ;  /* 0x000003b000017945 */ /* 0x000fe20003800000 */
[----:B0-----:R-:W-:-:S13]  /*8900*/  ISETP.LT.OR P0, PT, R7, 0x1, !P0 ;  /* 0x000000010700780c */ /* 0x001fda0004701670 */
[----:B------:R-:W-:Y:S05]  /*8910*/  @P0 BRA `(.L_x_178) ;  /* 0x0000000000e00947 */ /* 0x000fea0003800000 */
[----:B------:R-:W-:Y:S01]  /*8920*/  LEA R9, R6, UR28, 0x1 ;  /* 0x0000001c06097c11 */ /* 0x000fe2000f8e08ff */
[----:B------:R-:W-:Y:S01]  /*8930*/  IMAD.MOV.U32 R21, RZ, RZ, RZ ;  /* 0x000000ffff157224 */ /* 0x000fe200078e00ff */
[----:B------:R-:W-:Y:S01]  /*8940*/  LEA R17, R17, UR6, 0x7 ;  /* 0x0000000611117c11 */ /* 0x000fe2000f8e38ff */
[----:B------:R-:W-:Y:S02]  /*8950*/  IMAD.MOV.U32 R6, RZ, RZ, R5 ;  /* 0x000000ffff067224 */ /* 0x000fe400078e0005 */
[----:B------:R-:W-:Y:S02]  /*8960*/  IMAD.MOV.U32 R7, RZ, RZ, R11 ;  /* 0x000000ffff077224 */ /* 0x000fe400078e000b */
[----:B------:R-:W-:Y:S02]  /*8970*/  IMAD.MOV.U32 R8, RZ, RZ, R15 ;  /* 0x000000ffff087224 */ /* 0x000fe400078e000f */
[----:B------:R-:W-:-:S07]  /*8980*/  IMAD.SHL.U32 R18, R9, 0x40, RZ ;  /* 0x0000004009127824 */ /* 0x000fce00078e00ff */
.L_x_181:
[----:B------:R-:W0:Y:S01]  /*8990*/  S2R R12, SR_CgaCtaId ;  /* 0x00000000000c7919 */ /* 0x000e220000008800 */
[----:B------:R-:W-:Y:S02]  /*89a0*/  MOV R9, 0x400 ;  /* 0x0000040000097802 */ /* 0x000fe40000000f00 */
[----:B------:R-:W-:Y:S02]  /*89b0*/  LOP3.LUT P1, RZ, R0, 0x7f, RZ, 0xc0, !PT ;  /* 0x0000007f00ff7812 */ /* 0x000fe4000782c0ff */
[----:B0-----:R-:W-:Y:S02]  /*89c0*/  LEA R19, R12, R9, 0x18 ;  /* 0x000000090c137211 */ /* 0x001fe400078ec0ff */
[----:B------:R-:W-:-:S09]  /*89d0*/  SHF.L.U32 R9, R7, 0x1f, RZ ;  /* 0x0000001f07097819 */ /* 0x000fd200000006ff */
[----:B------:R-:W0:Y:S01]  /*89e0*/  @!P1 LDC R12, c[0x0][0x500] ;  /* 0x00014000ff0c9b82 */ /* 0x000e220000000800 */
[----:B------:R-:W-:-:S04]  /*89f0*/  IMAD R20, R8, 0x8, R19 ;  /* 0x0000000808147824 */ /* 0x000fc800078e0213 */
[----:B------:R-:W1:Y:S02]  /*8a00*/  SYNCS.PHASECHK.TRANS64.TRYWAIT P0, [R20+URZ+0x38], R9 ;  /* 0x00003809140075a7 */ /* 0x000e64000800017f */
[----:B-1----:R-:W-:Y:S05]  /*8a10*/  @!P0 BRA `(.L_x_179) ;  /* 0x0000000c00ec8947 */ /* 0x002fea0003800000 */
.L_x_201:
[----:B-1----:R-:W-:Y:S01]  /*8a20*/  PRMT R9, R14, 0x9910, RZ ;  /* 0x000099100e097816 */ /* 0x002fe200000000ff */
[----:B0-----:R0:W-:Y:S03]  /*8a30*/  @!P1 SYNCS.ARRIVE.TRANS64 RZ, [R20+URZ], R12 ;  /* 0x0000000c14ff99a7 */ /* 0x0011e6000800003f */
[----:B------:R-:W-:-:S13]  /*8a40*/  ISETP.NE.AND P0, PT, R9, 0x2, PT ;  /* 0x000000020900780c */ /* 0x000fda0003f05270 */
[----:B0-----:R-:W-:Y:S05]  /*8a50*/  @P0 BRA `(.L_x_180) ;  /* 0x0000000000040947 */ /* 0x001fea0003800000 */
[----:B------:R-:W-:Y:S01]  /*8a60*/  BPT.TRAP 0x1 ;  /* 0x000000040000795c */ /* 0x000fe20000300000 */
.L_x_180:
[----:B------:R-:W-:Y:S01]  /*8a70*/  R2UR UR8, R8 ;  /* 0x00000000080872ca */ /* 0x000fe200000e0000 */
[----:B------:R-:W-:Y:S01]  /*8a80*/  VIADD R6, R6, 0xffffffff ;  /* 0xffffffff06067836 */ /* 0x000fe20000000000 */
[----:B------:R-:W-:Y:S01]  /*8a90*/  R2UR UR22, R19 ;  /* 0x00000000131672ca */ /* 0x000fe200000e0000 */
[----:B------:R-:W-:Y:S01]  /*8aa0*/  UIADD3 UR16, UP0, UR30, 0xf0, URZ ;  /* 0x000000f01e107890 */ /* 0x000fe2000ff1e03f */
[----:B------:R-:W-:Y:S01]  /*8ab0*/  R2UR UR23, R18 ;  /* 0x00000000121772ca */ /* 0x000fe200000e0000 */
[----:B------:R-:W-:Y:S01]  /*8ac0*/  UIADD3 UR32, UP1, UR30, 0x1f0, URZ ;  /* 0x000001f01e207890 */ /* 0x000fe2000ff3e03f */
[----:B------:R-:W-:Y:S01]  /*8ad0*/  R2UR UR9, R20 ;  /* 0x00000000140972ca */ /* 0x000fe200000e0000 */
[----:B------:R-:W-:Y:S01]  /*8ae0*/  UIADD3.X UR17, URZ, UR31, URZ, UP0, !UPT ;  /* 0x0000001f3f117290 */ /* 0x000fe200087fe43f */
[----:B------:R-:W-:Y:S01]  /*8af0*/  R2UR UR10, R21 ;  /* 0x00000000150a72ca */ /* 0x000fe200000e0000 */
[----:B------:R-:W-:Y:S01]  /*8b00*/  UPRMT UR20, URZ, 0x5410, UR15 ;  /* 0x000054103f147896 */ /* 0x000fe2000800000f */
[----:B------:R-:W-:Y:S01]  /*8b10*/  R2UR UR12, R16 ;  /* 0x00000000100c72ca */ /* 0x000fe200000e0000 */
[----:B------:R-:W-:Y:S01]  /*8b20*/  VIADD R8, R8, 0x1 ;  /* 0x0000000108087836 */ /* 0x000fe20000000000 */
[----:B------:R-:W-:Y:S01]  /*8b30*/  R2UR UR26, R17 ;  /* 0x00000000111a72ca */ /* 0x000fe200000e0000 */
[----:B------:R-:W-:Y:S01]  /*8b40*/  USHF.L.U32 UR8, UR8, 0xe, URZ ;  /* 0x0000000e08087899 */ /* 0x000fe2000800063f */
[----:B------:R-:W-:Y:S01]  /*8b50*/  ISETP.GT.AND P1, PT, R6, 0x1, PT ;  /* 0x000000010600780c */ /* 0x000fe20003f24270 */
[----:B------:R-:W-:Y:S01]  /*8b60*/  UPRMT UR29, URZ, 0x5410, UR13 ;  /* 0x000054103f1d7896 */ /* 0x000fe2000800000d */
[C---:B------:R-:W-:Y:S01]  /*8b70*/  ISETP.NE.AND P0, PT, R8.reuse, 0x7, PT ;  /* 0x000000070800780c */ /* 0x040fe20003f05270 */
[----:B------:R-:W-:Y:S01]  /*8b80*/  ULEA UR11, UR28, UR8, 0xd ;  /* 0x000000081c0b7291 */ /* 0x000fe2000f8e683f */
[----:B------:R-:W-:Y:S01]  /*8b90*/  VIADD R21, R21, 0x80 ;  /* 0x0000008015157836 */ /* 0x000fe20000000000 */
[----:B------:R-:W-:Y:S01]  /*8ba0*/  ULOP3.LUT UR8, UR8, 0x2000, UR27, 0xf8, !UPT ;  /* 0x0000200008087892 */ /* 0x000fe2000f8ef81b */
[----:B------:R-:W-:Y:S01]  /*8bb0*/  SEL R12, RZ, 0x1, P0 ;  /* 0x00000001ff0c7807 */ /* 0x000fe20000000000 */
[----:B------:R-:W-:Y:S01]  /*8bc0*/  UIADD3 UR21, UR22, 0x180, UR11 ;  /* 0x0000018016157890 */ /* 0x000fe2000fffe00b */
[----:B------:R-:W-:Y:S01]  /*8bd0*/  SEL R8, R8, RZ, P0 ;  /* 0x000000ff08087207 */ /* 0x000fe20000000000 */
[----:B------:R-:W-:Y:S01]  /*8be0*/  UIADD3 UR22, UR22, 0x1c180, UR8 ;  /* 0x0001c18016167890 */ /* 0x000fe2000fffe008 */
[----:B------:R-:W-:Y:S01]  /*8bf0*/  LOP3.LUT R7, R7, R12, RZ, 0x3c, !PT ;  /* 0x0000000c07077212 */ /* 0x000fe200078e3cff */
[----:B------:R-:W-:Y:S01]  /*8c00*/  UIADD3.X UR33, URZ, UR31, URZ, UP1, !UPT ;  /* 0x0000001f3f217290 */ /* 0x000fe20008ffe43f */
[----:B------:R-:W-:Y:S01]  /*8c10*/  UMOV UR18, 0x0 ;  /* 0x0000000000127882 */ /* 0x000fe20000000000 */
[----:B------:R-:W-:Y:S01]  /*8c20*/  UMOV UR19, 0x10000000 ;  /* 0x1000000000137882 */ /* 0x000fe20000000000 */
[----:B------:R-:W-:Y:S01]  /*8c30*/  UMOV UR11, UR23 ;  /* 0x00000017000b7c82 */ /* 0x000fe20008000000 */
[----:B------:R-:W-:-:S02]  /*8c40*/  UMOV UR8, UR21 ;  /* 0x0000001500087c82 */ /* 0x000fc40008000000 */
[----:B------:R0:W-:Y:S02]  /*8c50*/  UTMALDG.3D.MULTICAST [UR8], [UR16], UR20, desc[UR18] ;  /* 0x00001208100073b4 */ /* 0x0001e40008011814 */
[----:B0-----:R-:W-:Y:S01]  /*8c60*/  UMOV UR8, UR22 ;  /* 0x0000001600087c82 */ /* 0x001fe20008000000 */
[----:B------:R-:W-:Y:S02]  /*8c70*/  UMOV UR11, UR26 ;  /* 0x0000001a000b7c82 */ /* 0x000fe40008000000 */
[----:B------:R0:W-:Y:S02]  /*8c80*/  UTMALDG.3D.MULTICAST [UR8], [UR32], UR29, desc[UR18] ;  /* 0x00001208200073b4 */ /* 0x0001e4000801181d */
[----:B0-----:R-:W-:Y:S05]  /*8c90*/  @P1 BRA `(.L_x_181) ;  /* 0xfffffffc003c1947 */ /* 0x001fea000383ffff */
.L_x_178:
[----:B------:R-:W-:Y:S05]  /*8ca0*/  BSYNC B1 ;  /* 0x0000000000017941 */ /* 0x000fea0003800000 */
.L_x_177:
[----:B------:R-:W-:Y:S01]  /*8cb0*/  LOP3.LUT P1, RZ, R13, 0xff, RZ, 0xc0, !PT ;  /* 0x000000ff0dff7812 */ /* 0x000fe2000782c0ff */
[C---:B------:R-:W-:Y:S01]  /*8cc0*/  IMAD.IADD R15, R10.reuse, 0x1, R15 ;  /* 0x000000010a0f7824 */ /* 0x040fe200078e020f */
[----:B------:R-:W-:Y:S01]  /*8cd0*/  ULDC.64 UR8, c[0x0][0x650] ;  /* 0x0001940000087ab9 */ /* 0x000fe20000000a00 */
[C---:B------:R-:W-:Y:S01]  /*8ce0*/  ISETP.GE.U32.AND P3, PT, R10.reuse, 0x7, PT ;  /* 0x000000070a00780c */ /* 0x040fe20003f66070 */
[----:B------:R-:W-:Y:S01]  /*8cf0*/  BSSY B1, `(.L_x_182) ;  /* 0x000006b000017945 */ /* 0x000fe20003800000 */
[C---:B------:R-:W-:Y:S01]  /*8d00*/  IMAD.WIDE.U32 R6, R15.reuse, 0x24924925, RZ ;  /* 0x249249250f067825 */ /* 0x040fe200078e00ff */
[----:B------:R-:W-:Y:S02]  /*8d10*/  ISETP.GT.U32.AND P0, PT, R15, 0x6, PT ;  /* 0x000000060f00780c */ /* 0x000fe40003f04070 */
[----:B------:R-:W-:Y:S01]  /*8d20*/  PRMT R13, RZ, 0x7610, R13 ;  /* 0x00007610ff0d7816 */ /* 0x000fe2000000000d */
[----:B------:R-:W-:Y:S01]  /*8d30*/  IMAD.MOV.U32 R17, RZ, RZ, -0x1 ;  /* 0xffffffffff117424 */ /* 0x000fe200078e00ff */
[----:B------:R-:W-:Y:S01]  /*8d40*/  ISETP.LT.U32.AND P0, PT, R10, 0x7, P0 ;  /* 0x000000070a00780c */ /* 0x000fe20000701070 */
[----:B------:R-:W-:-:S02]  /*8d50*/  IMAD.MOV.U32 R16, RZ, RZ, -0x1 ;  /* 0xffffffffff107424 */ /* 0x000fc400078e00ff */
[----:B------:R-:W0:Y:S01]  /*8d60*/  @P1 S2R R9, SR_CgaCtaId ;  /* 0x0000000000091919 */ /* 0x000e220000008800 */
[----:B------:R-:W-:Y:S02]  /*8d70*/  SEL R6, RZ, 0x1, !P0 ;  /* 0x00000001ff067807 */ /* 0x000fe40004000000 */
[----:B------:R-:W-:Y:S02]  /*8d80*/  IADD3 R2, P0, R2, UR24, RZ ;  /* 0x0000001802027c10 */ /* 0x000fe4000ff1e0ff */
[----:B------:R-:W-:Y:S02]  /*8d90*/  @P1 MOV R8, 0x400 ;  /* 0x0000040000081802 */ /* 0x000fe40000000f00 */
[----:B------:R-:W-:Y:S02]  /*8da0*/  IADD3.X R3, R3, UR14, RZ, P0, !PT ;  /* 0x0000000e03037c10 */ /* 0x000fe400087fe4ff */
[----:B------:R-:W-:Y:S02]  /*8db0*/  ISETP.GE.U32.AND P0, PT, R2, UR8, PT ;  /* 0x0000000802007c0c */ /* 0x000fe4000bf06070 */
[----:B------:R-:W-:-:S02]  /*8dc0*/  LOP3.LUT R11, R11, R6, RZ, 0x3c, !PT ;  /* 0x000000060b0b7212 */ /* 0x000fc400078e3cff */
[----:B------:R-:W-:Y:S02]  /*8dd0*/  ISETP.GE.U32.AND.EX P0, PT, R3, UR9, PT, P0 ;  /* 0x0000000903007c0c */ /* 0x000fe4000bf06100 */
[----:B0-----:R-:W-:Y:S01]  /*8de0*/  @P1 LEA R8, R9, R8, 0x18 ;  /* 0x0000000809081211 */ /* 0x001fe200078ec0ff */
[----:B------:R-:W-:-:S03]  /*8df0*/  IMAD.IADD R9, R15, 0x1, -R7 ;  /* 0x000000010f097824 */ /* 0x000fc600078e0a07 */
[----:B------:R0:W-:Y:S02]  /*8e00*/  @P1 SYNCS.ARRIVE.TRANS64.A1T0 RZ, [R8+URZ+0x88], RZ ;  /* 0x000088ff08ff19a7 */ /* 0x0001e4000810003f */
[----:B------:R-:W-:Y:S02]  /*8e10*/  LEA.HI R9, R9, R7, RZ, 0x1f ;  /* 0x0000000709097211 */ /* 0x000fe400078ff8ff */
[----:B------:R-:W-:Y:S02]  /*8e20*/  PRMT R7, RZ, 0x7610, R7 ;  /* 0x00007610ff077816 */ /* 0x000fe40000000007 */
[----:B------:R-:W-:-:S04]  /*8e30*/  SHF.R.U32.HI R6, RZ, 0x2, R9 ;  /* 0x00000002ff067819 */ /* 0x000fc80000011609 */
[----:B------:R-:W-:Y:S01]  /*8e40*/  @P3 LOP3.LUT R11, R11, 0x1, R6, 0x78, !PT ;  /* 0x000000010b0b3812 */ /* 0x000fe200078e7806 */
[----:B------:R-:W-:Y:S02]  /*8e50*/  IMAD R15, R6, -0x7, R15 ;  /* 0xfffffff9060f7824 */ /* 0x000fe400078e020f */
[----:B------:R-:W-:Y:S01]  /*8e60*/  IMAD.MOV.U32 R6, RZ, RZ, -0x1 ;  /* 0xffffffffff067424 */ /* 0x000fe200078e00ff */
[----:B0-----:R-:W-:Y:S06]  /*8e70*/  @P0 BRA `(.L_x_183) ;  /* 0x0000000400480947 */ /* 0x001fec0003800000 */
[----:B------:R-:W0:Y:S01]  /*8e80*/  S2R R17, SR_CTAID.X ;  /* 0x0000000000117919 */ /* 0x000e220000002500 */
[----:B------:R-:W-:Y:S01]  /*8e90*/  ULDC.64 UR8, c[0x0][0x628] ;  /* 0x00018a0000087ab9 */ /* 0x000fe20000000a00 */
[----:B------:R-:W1:Y:S01]  /*8ea0*/  LDC R18, c[0x0][0x144] ;  /* 0x00005100ff127b82 */ /* 0x000e620000000800 */
[----:B------:R-:W-:Y:S01]  /*8eb0*/  ISETP.NE.U32.AND P0, PT, RZ, UR8, PT ;  /* 0x00000008ff007c0c */ /* 0x000fe2000bf05070 */
[----:B------:R-:W2:Y:S01]  /*8ec0*/  S2R R12, SR_CTAID.Y ;  /* 0x00000000000c7919 */ /* 0x000ea20000002600 */
[----:B------:R-:W-:Y:S01]  /*8ed0*/  ULDC UR10, c[0x0][0x150] ;  /* 0x00005400000a7ab9 */ /* 0x000fe20000000800 */
[----:B------:R-:W-:Y:S01]  /*8ee0*/  ULDC UR11, c[0x0][0x630] ;  /* 0x00018c00000b7ab9 */ /* 0x000fe20000000800 */
[----:B------:R-:W-:Y:S01]  /*8ef0*/  ISETP.NE.AND.EX P0, PT, RZ, UR9, PT, P0 ;  /* 0x00000009ff007c0c */ /* 0x000fe2000bf05300 */
[----:B------:R-:W-:Y:S01]  /*8f00*/  IMAD.MOV.U32 R6, RZ, RZ, R2 ;  /* 0x000000ffff067224 */ /* 0x000fe200078e0002 */
[----:B0-----:R-:W-:-:S05]  /*8f10*/  I2FP.F32.U32 R7, R17 ;  /* 0x0000001100077245 */ /* 0x001fca0000201000 */
[----:B------:R-:W-:Y:S01]  /*8f20*/  FMUL R20, R7, UR10 ;  /* 0x0000000a07147c20 */ /* 0x000fe20008400000 */
[----:B------:R-:W-:-:S05]  /*8f30*/  IMAD.MOV.U32 R7, RZ, RZ, R3 ;  /* 0x000000ffff077224 */ /* 0x000fca00078e0003 */
[----:B--2---:R-:W-:Y:S05]  /*8f40*/  @!P0 BRA `(.L_x_184) ;  /* 0x0000000000288947 */ /* 0x004fea0003800000 */
[----:B------:R-:W-:Y:S02]  /*8f50*/  ULDC UR10, c[0x0][0x634] ;  /* 0x00018d00000a7ab9 */ /* 0x000fe40000000800 */
[----:B------:R-:W-:-:S05]  /*8f60*/  IADD3 R7, P0, R2, UR10, RZ ;  /* 0x0000000a02077c10 */ /* 0x000fca000ff1e0ff */
[----:B------:R-:W-:-:S04]  /*8f70*/  IMAD.X R19, RZ, RZ, R3, P0 ;  /* 0x000000ffff137224 */ /* 0x000fc800000e0603 */
[----:B------:R-:W-:-:S04]  /*8f80*/  IMAD.WIDE.U32 R8, R19, UR8, RZ ;  /* 0x0000000813087c25 */ /* 0x000fc8000f8e00ff */
[----:B------:R-:W-:-:S04]  /*8f90*/  IMAD.WIDE.U32 R8, P0, R7, UR9, R8 ;  /* 0x0000000907087c25 */ /* 0x000fc8000f800008 */
[----:B------:R-:W-:-:S04]  /*8fa0*/  IMAD.WIDE.U32 R6, R7, UR8, RZ ;  /* 0x0000000807067c25 */ /* 0x000fc8000f8e00ff */
[----:B------:R-:W-:Y:S01]  /*8fb0*/  IMAD.MOV.U32 R6, RZ, RZ, R9 ;  /* 0x000000ffff067224 */ /* 0x000fe200078e0009 */
[----:B------:R-:W-:Y:S01]  /*8fc0*/  IADD3 RZ, P1, R7, R8, RZ ;  /* 0x0000000807ff7210 */ /* 0x000fe20007f3e0ff */
[----:B------:R-:W-:-:S04]  /*8fd0*/  IMAD.X R7, RZ, RZ, RZ, P0 ;  /* 0x000000ffff077224 */ /* 0x000fc800000e06ff */
[----:B------:R-:W-:-:S08]  /*8fe0*/  IMAD.WIDE.U32.X R6, R19, UR9, R6, P1 ;  /* 0x0000000913067c25 */ /* 0x000fd000088e0406 */
.L_x_184:
[--C-:B------:R-:W-:Y:S01]  /*8ff0*/  SHF.R.U64 R16, R6, UR11, R7.reuse ;  /* 0x0000000b06107c19 */ /* 0x100fe20008001207 */
[----:B------:R-:W0:Y:S01]  /*9000*/  F2I.U32.TRUNC.NTZ R20, R20 ;  /* 0x0000001400147305 */ /* 0x000e22000020f000 */
[----:B------:R-:W-:Y:S01]  /*9010*/  SHF.R.U32.HI R6, RZ, UR11, R7 ;  /* 0x0000000bff067c19 */ /* 0x000fe20008011607 */
[----:B------:R-:W-:Y:S01]  /*9020*/  ULDC.64 UR8, c[0x0][0x620] ;  /* 0x0001880000087ab9 */ /* 0x000fe20000000a00 */
[----:B------:R-:W-:Y:S01]  /*9030*/  IADD3 R9, P0, RZ, -R16, RZ ;  /* 0x80000010ff097210 */ /* 0x000fe20007f1e0ff */
[----:B------:R-:W-:Y:S01]  /*9040*/  ULDC.64 UR10, c[0x0][0x640] ;  /* 0x00019000000a7ab9 */ /* 0x000fe20000000a00 */
[----:B------:R-:W2:Y:S03]  /*9050*/  LDC R21, c[0x0][0x148] ;  /* 0x00005200ff157b82 */ /* 0x000ea60000000800 */
[----:B------:R-:W-:Y:S01]  /*9060*/  IMAD.X R6, RZ, RZ, ~R6, P0 ;  /* 0x000000ffff067224 */ /* 0x000fe200000e0e06 */
[----:B------:R-:W-:-:S03]  /*9070*/  ISETP.NE.U32.AND P0, PT, RZ, UR10, PT ;  /* 0x0000000aff007c0c */ /* 0x000fc6000bf05070 */
[----:B------:R-:W-:Y:S01]  /*9080*/  IMAD R8, R6, UR8, RZ ;  /* 0x0000000806087c24 */ /* 0x000fe2000f8e02ff */
[----:B------:R-:W-:Y:S01]  /*9090*/  ISETP.NE.AND.EX P0, PT, RZ, UR11, PT, P0 ;  /* 0x0000000bff007c0c */ /* 0x000fe2000bf05300 */
[----:B------:R-:W-:Y:S01]  /*90a0*/  IMAD.WIDE.U32 R6, R9, UR8, R2 ;  /* 0x0000000809067c25 */ /* 0x000fe2000f8e0002 */
[----:B------:R-:W-:-:S03]  /*90b0*/  ULDC UR8, c[0x0][0x618] ;  /* 0x0001860000087ab9 */ /* 0x000fc60000000800 */
[----:B------:R-:W-:Y:S01]  /*90c0*/  IMAD R9, R9, UR9, R8 ;  /* 0x0000000909097c24 */ /* 0x000fe2000f8e0208 */
[----:B------:R-:W-:Y:S01]  /*90d0*/  ULDC UR9, c[0x0][0x154] ;  /* 0x0000550000097ab9 */ /* 0x000fe20000000800 */
[----:B0-----:R-:W-:Y:S02]  /*90e0*/  IMAD.MOV R8, RZ, RZ, -R20 ;  /* 0x000000ffff087224 */ /* 0x001fe400078e0a14 */
[----:B------:R-:W-:Y:S02]  /*90f0*/  IMAD.IADD R7, R7, 0x1, R9 ;  /* 0x0000000107077824 */ /* 0x000fe400078e0209 */
[----:B-1----:R-:W-:Y:S01]  /*9100*/  IMAD R17, R18, R8, R17 ;  /* 0x0000000812117224 */ /* 0x002fe200078e0211 */
[----:B------:R-:W-:Y:S02]  /*9110*/  I2FP.F32.U32 R8, R12 ;  /* 0x0000000c00087245 */ /* 0x000fe40000201000 */
[--C-:B------:R-:W-:Y:S02]  /*9120*/  SHF.R.U64 R18, R6, UR8, R7.reuse ;  /* 0x0000000806127c19 */ /* 0x100fe40008001207 */
[----:B------:R-:W-:Y:S01]  /*9130*/  SHF.R.U32.HI R7, RZ, UR8, R7 ;  /* 0x00000008ff077c19 */ /* 0x000fe20008011607 */
[----:B------:R-:W-:Y:S01]  /*9140*/  FMUL R8, R8, UR9 ;  /* 0x0000000908087c20 */ /* 0x000fe20008400000 */
[----:B------:R-:W-:-:S02]  /*9150*/  ULDC UR8, c[0x0][0x608] ;  /* 0x0001820000087ab9 */ /* 0x000fc40000000800 */
[--C-:B------:R-:W-:Y:S01]  /*9160*/  SHF.R.U64 R20, R18, UR8, R7.reuse ;  /* 0x0000000812147c19 */ /* 0x100fe20008001207 */
[----:B------:R0:W1:Y:S01]  /*9170*/  F2I.U32.TRUNC.NTZ R22, R8 ;  /* 0x0000000800167305 */ /* 0x000062000020f000 */
[----:B------:R-:W-:Y:S01]  /*9180*/  SHF.R.U32.HI R7, RZ, UR8, R7 ;  /* 0x00000008ff077c19 */ /* 0x000fe20008011607 */
[----:B------:R-:W-:-:S03]  /*9190*/  ULDC UR8, c[0x0][0x658] ;  /* 0x0001960000087ab9 */ /* 0x000fc60000000800 */
[--C-:B------:R-:W-:Y:S02]  /*91a0*/  SHF.R.U64 R19, R20, UR8, R7.reuse ;  /* 0x0000000814137c19 */ /* 0x100fe40008001207 */
[----:B------:R-:W-:-:S03]  /*91b0*/  SHF.R.U32.HI R23, RZ, UR8, R7 ;  /* 0x00000008ff177c19 */ /* 0x000fc60008011607 */
[----:B------:R-:W-:Y:S02]  /*91c0*/  IMAD.MOV.U32 R6, RZ, RZ, R19 ;  /* 0x000000ffff067224 */ /* 0x000fe400078e0013 */
[----:B------:R-:W-:Y:S01]  /*91d0*/  IMAD.MOV.U32 R7, RZ, RZ, R23 ;  /* 0x000000ffff077224 */ /* 0x000fe200078e0017 */
[----:B0-----:R-:W-:Y:S06]  /*91e0*/  @!P0 BRA `(.L_x_185) ;  /* 0x0000000000288947 */ /* 0x001fec0003800000 */
        /* <DEDUP_REMOVED lines=10> */
.L_x_185:
[----:B------:R-:W-:Y:S01]  /*9290*/  ULDC UR8, c[0x0][0x648] ;  /* 0x0001920000087ab9 */ /* 0x000fe20000000800 */
[----:B-1----:R-:W-:Y:S01]  /*92a0*/  IMAD.MOV R22, RZ, RZ, -R22 ;  /* 0x000000ffff167224 */ /* 0x002fe200078e0a16 */
[----:B------:R-:W-:Y:S01]  /*92b0*/  SHF.R.U64 R7, R6, UR8, R7 ;  /* 0x0000000806077c19 */ /* 0x000fe20008001207 */
[----:B------:R-:W-:Y:S01]  /*92c0*/  ULDC UR8, c[0x0][0x638] ;  /* 0x00018e0000087ab9 */ /* 0x000fe20000000800 */
[----:B------:R-:W-:Y:S01]  /*92d0*/  LOP3.LUT R6, R20, UR7, RZ, 0xc0, !PT ;  /* 0x0000000714067c12 */ /* 0x000fe2000f8ec0ff */
[----:B--2---:R-:W-:Y:S01]  /*92e0*/  @P2 IMAD R17, R21, R22, R12 ;  /* 0x0000001615112224 */ /* 0x004fe200078e020c */
[----:B------:R-:W-:Y:S01]  /*92f0*/  LOP3.LUT R18, R18, UR4, RZ, 0xc0, !PT ;  /* 0x0000000412127c12 */ /* 0x000fe2000f8ec0ff */
[----:B------:R-:W-:Y:S01]  /*9300*/  IMAD.MOV R8, RZ, RZ, -R7 ;  /* 0x000000ffff087224 */ /* 0x000fe200078e0a07 */
[----:B------:R-:W-:Y:S01]  /*9310*/  ULDC UR9, c[0x0][0x610] ;  /* 0x0001840000097ab9 */ /* 0x000fe20000000800 */
[----:B------:R-:W-:Y:S02]  /*9320*/  IMAD R6, R7, UR5, R6 ;  /* 0x0000000507067c24 */ /* 0x000fe4000f8e0206 */
[----:B------:R-:W-:Y:S01]  /*9330*/  IMAD R19, R8, UR8, R19 ;  /* 0x0000000808137c24 */ /* 0x000fe2000f8e0213 */
[----:B------:R-:W-:Y:S01]  /*9340*/  ULDC UR8, c[0x0][0x600] ;  /* 0x0001800000087ab9 */ /* 0x000fe20000000800 */
[----:B------:R-:W-:-:S02]  /*9350*/  IMAD R6, R6, UR9, R17 ;  /* 0x0000000906067c24 */ /* 0x000fc4000f8e0211 */
[----:B------:R-:W-:Y:S02]  /*9360*/  IMAD R19, R19, UR8, R18 ;  /* 0x0000000813137c24 */ /* 0x000fe4000f8e0212 */
[----:B------:R-:W-:-:S03]  /*9370*/  IMAD.MOV.U32 R7, RZ, RZ, 0x1 ;  /* 0x00000001ff077424 */ /* 0x000fc600078e00ff */
[----:B------:R-:W-:Y:S02]  /*9380*/  SEL R17, R19, R6, !P2 ;  /* 0x0000000613117207 */ /* 0x000fe40005000000 */
[----:B------:R-:W-:-:S07]  /*9390*/  SEL R6, R6, R19, !P2 ;  /* 0x0000001306067207 */ /* 0x000fce0005000000 */
.L_x_183:
[----:B------:R-:W-:Y:S05]  /*93a0*/  BSYNC B1 ;  /* 0x0000000000017941 */ /* 0x000fea0003800000 */
.L_x_182:
[----:B------:R-:W-:-:S13]  /*93b0*/  LOP3.LUT P0, RZ, R7, 0xff, RZ, 0xc0, !PT ;  /* 0x000000ff07ff7812 */ /* 0x000fda000780c0ff */
[----:B------:R-:W-:Y:S05]  /*93c0*/  @P0 BRA `(.L_x_186) ;  /* 0xfffffff400380947 */ /* 0x000fea000383ffff */
[----:B------:R-:W-:Y:S05]  /*93d0*/  BSYNC B0 ;  /* 0x0000000000007941 */ /* 0x000fea0003800000 */
.L_x_175:
[----:B------:R-:W-:-:S03]  /*93e0*/  UMOV UR8, 0xffffffff ;  /* 0xffffffff00087882 */ /* 0x000fc60000000000 */
[----:B------:R-:W-:Y:S05]  /*93f0*/  BRA.DIV UR8, `(.L_x_187) ;  /* 0x0000000608887947 */ /* 0x000fea000b800000 */
[----:B------:R-:W-:-:S13]  /*9400*/  ELECT P0, URZ, PT ;  /* 0x00000000003f782f */ /* 0x000fda0003800000 */
.L_x_204:
[----:B------:R-:W-:Y:S04]  /*9410*/  BSSY B0, `(.L_x_188) ;  /* 0x0000046000007945 */ /* 0x000fe80003800000 */
[----:B------:R-:W-:Y:S05]  /*9420*/  @!P0 BRA `(.L_x_189) ;  /* 0x0000000400108947 */ /* 0x000fea0003800000 */
[----:B------:R-:W-:-:S04]  /*9430*/  LOP3.LUT R4, R4, 0x2, RZ, 0xfc, !PT ;  /* 0x0000000204047812 */ /* 0x000fc800078efcff */
[----:B------:R-:W-:-:S13]  /*9440*/  ISETP.NE.AND P0, PT, R4, 0x3, PT ;  /* 0x000000030400780c */ /* 0x000fda0003f05270 */
[----:B------:R-:W-:Y:S05]  /*9450*/  @!P0 BRA `(.L_x_190) ;  /* 0x0000000000048947 */ /* 0x000fea0003800000 */
[----:B------:R-:W-:Y:S01]  /*9460*/  BPT.TRAP 0x1 ;  /* 0x000000040000795c */ /* 0x000fe20000300000 */
.L_x_190:
[----:B------:R-:W0:Y:S01]  /*9470*/  S2R R3, SR_CgaCtaId ;  /* 0x0000000000037919 */ /* 0x000e220000008800 */
[----:B------:R-:W-:-:S04]  /*9480*/  MOV R0, 0x400 ;  /* 0x0000040000007802 */ /* 0x000fc80000000f00 */
[----:B0-----:R-:W-:Y:S02]  /*9490*/  LEA R0, R3, R0, 0x18 ;  /* 0x0000000003007211 */ /* 0x001fe400078ec0ff */
[----:B------:R-:W-:-:S03]  /*94a0*/  SHF.L.U32 R3, R11, 0x1f, RZ ;  /* 0x0000001f0b037819 */ /* 0x000fc600000006ff */
[----:B------:R-:W-:-:S04]  /*94b0*/  VIADD R0, R0, 0x38 ;  /* 0x0000003800007836 */ /* 0x000fc80000000000 */
[C---:B------:R-:W-:Y:S02]  /*94c0*/  IMAD R6, R15.reuse, 0x8, R0 ;  /* 0x000000080f067824 */ /* 0x040fe400078e0200 */
[----:B------:R-:W-:Y:S02]  /*94d0*/  VIADD R15, R15, 0x1 ;  /* 0x000000010f0f7836 */ /* 0x000fe40000000000 */
[----:B------:R-:W0:Y:S03]  /*94e0*/  SYNCS.PHASECHK.TRANS64.TRYWAIT P0, [R6+URZ], R3 ;  /* 0x00000003060075a7 */ /* 0x000e26000800017f */
[----:B------:R-:W-:-:S04]  /*94f0*/  ISETP.NE.AND P1, PT, R15, 0x7, PT ;  /* 0x000000070f00780c */ /* 0x000fc80003f25270 */
[----:B------:R-:W-:Y:S02]  /*9500*/  SEL R2, RZ, 0x1, P1 ;  /* 0x00000001ff027807 */ /* 0x000fe40000800000 */
[----:B------:R-:W-:Y:S02]  /*9510*/  SEL R15, R15, RZ, P1 ;  /* 0x000000ff0f0f7207 */ /* 0x000fe40000800000 */
[----:B------:R-:W-:-:S03]  /*9520*/  LOP3.LUT R8, R11, R2, RZ, 0x3c, !PT ;  /* 0x000000020b087212 */ /* 0x000fc600078e3cff */
[----:B------:R-:W-:Y:S01]  /*9530*/  IMAD R7, R15, 0x8, R0 ;  /* 0x000000080f077824 */ /* 0x000fe200078e0200 */
[----:B------:R-:W-:Y:S01]  /*9540*/  SHF.L.U32 R4, R8, 0x1f, RZ ;  /* 0x0000001f08047819 */ /* 0x000fe200000006ff */
[----:B0-----:R-:W-:Y:S06]  /*9550*/  @!P0 BRA `(.L_x_191) ;  /* 0x0000000400508947 */ /* 0x001fec0003800000 */
.L_x_205:
[----:B------:R-:W1:Y:S01]  /*9560*/  SYNCS.PHASECHK.TRANS64.TRYWAIT P0, [R7+URZ], R4 ;  /* 0x00000004070075a7 */ /* 0x000e62000800017f */
[----:B------:R-:W-:-:S05]  /*9570*/  VIADD R2, R15, 0x1 ;  /* 0x000000010f027836 */ /* 0x000fca0000000000 */
[----:B------:R-:W-:-:S04]  /*9580*/  ISETP.NE.AND P1, PT, R2, 0x7, PT ;  /* 0x000000070200780c */ /* 0x000fc80003f25270 */
[----:B0-----:R-:W-:Y:S02]  /*9590*/  SEL R3, RZ, 0x1, P1 ;  /* 0x00000001ff037807 */ /* 0x001fe40000800000 */
[----:B------:R-:W-:Y:S02]  /*95a0*/  SEL R9, R2, RZ, P1 ;  /* 0x000000ff02097207 */ /* 0x000fe40000800000 */
[----:B------:R-:W-:-:S03]  /*95b0*/  LOP3.LUT R8, R8, R3, RZ, 0x3c, !PT ;  /* 0x0000000308087212 */ /* 0x000fc600078e3cff */
[----:B------:R-:W-:Y:S01]  /*95c0*/  IMAD R6, R9, 0x8, R0 ;  /* 0x0000000809067824 */ /* 0x000fe200078e0200 */
[----:B------:R-:W-:Y:S01]  /*95d0*/  SHF.L.U32 R5, R8, 0x1f, RZ ;  /* 0x0000001f08057819 */ /* 0x000fe200000006ff */
[----:B-1----:R-:W-:Y:S06]  /*95e0*/  @!P0 BRA `(.L_x_192) ;  /* 0x0000000400408947 */ /* 0x002fec0003800000 */
.L_x_206:
[----:B------:R-:W1:Y:S01]  /*95f0*/  SYNCS.PHASECHK.TRANS64.TRYWAIT P0, [R6+URZ], R5 ;  /* 0x00000005060075a7 */ /* 0x000e62000800017f */
[----:B------:R-:W-:-:S05]  /*9600*/  VIADD R2, R9, 0x1 ;  /* 0x0000000109027836 */ /* 0x000fca0000000000 */
[----:B------:R-:W-:-:S04]  /*9610*/  ISETP.NE.AND P1, PT, R2, 0x7, PT ;  /* 0x000000070200780c */ /* 0x000fc80003f25270 */
[----:B------:R-:W-:Y:S02]  /*9620*/  SEL R3, RZ, 0x1, P1 ;  /* 0x00000001ff037807 */ /* 0x000fe40000800000 */
[----:B0-----:R-:W-:Y:S02]  /*9630*/  SEL R7, R2, RZ, P1 ;  /* 0x000000ff02077207 */ /* 0x001fe40000800000 */
[----:B------:R-:W-:-:S03]  /*9640*/  LOP3.LUT R8, R8, R3, RZ, 0x3c, !PT ;  /* 0x0000000308087212 */ /* 0x000fc600078e3cff */
[----:B------:R-:W-:Y:S01]  /*9650*/  IMAD R9, R7, 0x8, R0 ;  /* 0x0000000807097824 */ /* 0x000fe200078e0200 */
[----:B------:R-:W-:Y:S01]  /*9660*/  SHF.L.U32 R4, R8, 0x1f, RZ ;  /* 0x0000001f08047819 */ /* 0x000fe200000006ff */
[----:B-1----:R-:W-:Y:S06]  /*9670*/  @!P0 BRA `(.L_x_193) ;  /* 0x0000000400308947 */ /* 0x002fec0003800000 */
.L_x_207:
[----:B------:R-:W1:Y:S01]  /*9680*/  SYNCS.PHASECHK.TRANS64.TRYWAIT P0, [R9+URZ], R4 ;  /* 0x00000004090075a7 */ /* 0x000e62000800017f */
[----:B------:R-:W-:-:S05]  /*9690*/  VIADD R2, R7, 0x1 ;  /* 0x0000000107027836 */ /* 0x000fca0000000000 */
[----:B------:R-:W-:-:S04]  /*96a0*/  ISETP.NE.AND P1, PT, R2, 0x7, PT ;  /* 0x000000070200780c */ /* 0x000fc80003f25270 */
[----:B------:R-:W-:Y:S02]  /*96b0*/  SEL R3, RZ, 0x1, P1 ;  /* 0x00000001ff037807 */ /* 0x000fe40000800000 */
[----:B------:R-:W-:Y:S02]  /*96c0*/  SEL R7, R2, RZ, P1 ;  /* 0x000000ff02077207 */ /* 0x000fe40000800000 */
[----:B------:R-:W-:-:S03]  /*96d0*/  LOP3.LUT R8, R8, R3, RZ, 0x3c, !PT ;  /* 0x0000000308087212 */ /* 0x000fc600078e3cff */
[----:B------:R-:W-:Y:S01]  /*96e0*/  IMAD R10, R7, 0x8, R0 ;  /* 0x00000008070a7824 */ /* 0x000fe200078e0200 */
[----:B0-----:R-:W-:Y:S01]  /*96f0*/  SHF.L.U32 R5, R8, 0x1f, RZ ;  /* 0x0000001f08057819 */ /* 0x001fe200000006ff */
[----:B-1----:R-:W-:Y:S06]  /*9700*/  @!P0 BRA `(.L_x_194) ;  /* 0x0000000400208947 */ /* 0x002fec0003800000 */
.L_x_208:
[----:B------:R-:W1:Y:S01]  /*9710*/  SYNCS.PHASECHK.TRANS64.TRYWAIT P0, [R10+URZ], R5 ;  /* 0x000000050a0075a7 */ /* 0x000e62000800017f */
[----:B------:R-:W-:-:S05]  /*9720*/  VIADD R2, R7, 0x1 ;  /* 0x0000000107027836 */ /* 0x000fca0000000000 */
[----:B------:R-:W-:-:S04]  /*9730*/  ISETP.NE.AND P1, PT, R2, 0x7, PT ;  /* 0x000000070200780c */ /* 0x000fc80003f25270 */
[----:B------:R-:W-:Y:S02]  /*9740*/  SEL R3, RZ, 0x1, P1 ;  /* 0x00000001ff037807 */ /* 0x000fe40000800000 */
[----:B------:R-:W-:Y:S02]  /*9750*/  SEL R7, R2, RZ, P1 ;  /* 0x000000ff02077207 */ /* 0x000fe40000800000 */
[----:B0-----:R-:W-:-:S03]  /*9760*/  LOP3.LUT R9, R8, R3, RZ, 0x3c, !PT ;  /* 0x0000000308097212 */ /* 0x001fc600078e3cff */
[----:B------:R-:W-:Y:S01]  /*9770*/  IMAD R11, R7, 0x8, R0 ;  /* 0x00000008070b7824 */ /* 0x000fe200078e0200 */
[----:B------:R-:W-:Y:S01]  /*9780*/  SHF.L.U32 R6, R9, 0x1f, RZ ;  /* 0x0000001f09067819 */ /* 0x000fe200000006ff */
[----:B-1----:R-:W-:Y:S06]  /*9790*/  @!P0 BRA `(.L_x_195) ;  /* 0x0000000400108947 */ /* 0x002fec0003800000 */
.L_x_209:
[----:B------:R-:W1:Y:S01]  /*97a0*/  SYNCS.PHASECHK.TRANS64.TRYWAIT P0, [R11+URZ], R6 ;  /* 0x000000060b0075a7 */ /* 0x000e62000800017f */
[----:B------:R-:W-:-:S05]  /*97b0*/  VIADD R2, R7, 0x1 ;  /* 0x0000000107027836 */ /* 0x000fca0000000000 */
[----:B------:R-:W-:-:S04]  /*97c0*/  ISETP.NE.AND P1, PT, R2, 0x7, PT ;  /* 0x000000070200780c */ /* 0x000fc80003f25270 */
[----:B------:R-:W-:Y:S02]  /*97d0*/  SEL R4, RZ, 0x1, P1 ;  /* 0x00000001ff047807 */ /* 0x000fe40000800000 */
[----:B------:R-:W-:Y:S02]  /*97e0*/  SEL R3, R2, RZ, P1 ;  /* 0x000000ff02037207 */ /* 0x000fe40000800000 */
[----:B------:R-:W-:Y:S01]  /*97f0*/  LOP3.LUT R4, R9, R4, RZ, 0x3c, !PT ;  /* 0x0000000409047212 */ /* 0x000fe200078e3cff */
[----:B-1----:R-:W-:Y:S06]  /*9800*/  @!P0 BRA `(.L_x_196) ;  /* 0x0000000400088947 */ /* 0x002fec0003800000 */
.L_x_210:
[----:B------:R-:W-:Y:S01]  /*9810*/  IMAD R3, R3, 0x8, R0 ;  /* 0x0000000803037824 */ /* 0x000fe200078e0200 */
[----:B------:R-:W-:-:S07]  /*9820*/  SHF.L.U32 R0, R4, 0x1f, RZ ;  /* 0x0000001f04007819 */ /* 0x000fce00000006ff */
.L_x_197:
[----:B--2---:R2:W3:Y:S02]  /*9830*/  SYNCS.PHASECHK.TRANS64.TRYWAIT P0, [R3+URZ], R0 ;  /* 0x00000000030075a7 */ /* 0x0044e4000800017f */
[----:B---3--:R-:W-:Y:S05]  /*9840*/  @!P0 NANOSLEEP.SYNCS 0x989680 ;  /* 0x009896800000895d */ /* 0x008fea0003900000 */
[----:B------:R-:W3:Y:S02]  /*9850*/  @!P0 SYNCS.PHASECHK.TRANS64 P0, [R3+URZ], R0 ;  /* 0x00000000030085a7 */ /* 0x000ee4000800007f */
[----:B---3--:R-:W-:Y:S05]  /*9860*/  @!P0 BRA `(.L_x_197) ;  /* 0xfffffffc00f08947 */ /* 0x008fea000383ffff */
.L_x_189:
[----:B------:R-:W-:Y:S05]  /*9870*/  BSYNC B0 ;  /* 0x0000000000007941 */ /* 0x000fea0003800000 */
.L_x_188:
[----:B------:R-:W-:Y:S05]  /*9880*/  EXIT ;  /* 0x000000000000794d */ /* 0x000fea0003800000 */
.L_x_21:
[----:B-1----:R-:W-:-:S04]  /*9890*/  IMAD.U32 R13, RZ, RZ, UR6 ;  /* 0x00000006ff0d7e24 */ /* 0x002fc8000f8e00ff */
[----:B------:R1:W4:Y:S03]  /*98a0*/  SYNCS.PHASECHK.TRANS64.TRYWAIT P0, [R13+URZ], R12 ;  /* 0x0000000c0d0075a7 */ /* 0x000326000800017f */
[----:B----4-:R-:W-:Y:S05]  /*98b0*/  @!P0 NANOSLEEP.SYNCS 0x989680 ;  /* 0x009896800000895d */ /* 0x010fea0003900000 */
[----:B------:R-:W4:Y:S02]  /*98c0*/  @!P0 SYNCS.PHASECHK.TRANS64 P0, [R13+URZ], R12 ;  /* 0x0000000c0d0085a7 */ /* 0x000f24000800007f */
[----:B----4-:R-:W-:Y:S05]  /*98d0*/  @!P0 BRA `(.L_x_21) ;  /* 0xfffffffc00ec8947 */ /* 0x010fea000383ffff */
[----:B------:R-:W-:Y:S05]  /*98e0*/  BRA `(.L_x_20) ;  /* 0xffffff7c00dc7947 */ /* 0x000fea000383ffff */
.L_x_27:
[----:B-1----:R-:W-:-:S04]  /*98f0*/  IMAD.U32 R145, RZ, RZ, UR12 ;  /* 0x0000000cff917e24 */ /* 0x002fc8000f8e00ff */
[----:B------:R1:W4:Y:S03]  /*9900*/  SYNCS.PHASECHK.TRANS64.TRYWAIT P0, [R145+URZ], R140 ;  /* 0x0000008c910075a7 */ /* 0x000326000800017f */
[----:B----4-:R-:W-:Y:S05]  /*9910*/  @!P0 NANOSLEEP.SYNCS 0x989680 ;  /* 0x009896800000895d */ /* 0x010fea0003900000 */
[----:B------:R-:W4:Y:S02]  /*9920*/  @!P0 SYNCS.PHASECHK.TRANS64 P0, [R145+URZ], R140 ;  /* 0x0000008c910085a7 */ /* 0x000f24000800007f */
[----:B----4-:R-:W-:Y:S05]  /*9930*/  @!P0 BRA `(.L_x_27) ;  /* 0xfffffffc00ec8947 */ /* 0x010fea000383ffff */
[----:B------:R-:W-:Y:S05]  /*9940*/  BRA `(.L_x_26) ;  /* 0xffffff8800507947 */ /* 0x000fea000383ffff */
.L_x_176:
[----:B------:R-:W-:Y:S01]  /*9950*/  BSSY B1, `(.L_x_198) ;  /* 0x0000006000017945 */ /* 0x000fe20003800000 */
[----:B------:R-:W-:-:S07]  /*9960*/  IMAD.MOV.U32 R7, RZ, RZ, -0x1 ;  /* 0xffffffffff077424 */ /* 0x000fce00078e00ff */
[----:B------:R-:W-:Y:S05]  /*9970*/  WARPSYNC.COLLECTIVE R7, `(.L_x_199) ;  /* 0x00000000070c7348 */ /* 0x000fea0003c00000 */
[----:B------:R-:W-:Y:S02]  /*9980*/  ELECT P0, UR62, PT ;  /* 0x00000000003e782f */ /* 0x000fe40003800000 */
[----:B------:R-:W-:Y:S01]  /*9990*/  MOV R7, UR62 ;  /* 0x0000003e00077c02 */ /* 0x000fe20008000f00 */
[----:B------:R-:W-:Y:S10]  /*99a0*/  ENDCOLLECTIVE ;  /* 0x000000000000791b */ /* 0x000ff40003800000 */
.L_x_199:
[----:B------:R-:W-:Y:S05]  /*99b0*/  BSYNC B1 ;  /* 0x0000000000017941 */ /* 0x000fea0003800000 */
.L_x_198:
[----:B------:R-:W-:Y:S05]  /*99c0*/  BRA `(.L_x_200) ;  /* 0xffffffec00c47947 */ /* 0x000fea000383ffff */
.L_x_179:
[----:B-1----:R1:W2:Y:S02]  /*99d0*/  SYNCS.PHASECHK.TRANS64.TRYWAIT P0, [R20+URZ+0x38], R9 ;  /* 0x00003809140075a7 */ /* 0x0022a4000800017f */
[----:B--2---:R-:W-:Y:S05]  /*99e0*/  @!P0 NANOSLEEP.SYNCS 0x989680 ;  /* 0x009896800000895d */ /* 0x004fea0003900000 */
[----:B------:R-:W2:Y:S02]  /*99f0*/  @!P0 SYNCS.PHASECHK.TRANS64 P0, [R20+URZ+0x38], R9 ;  /* 0x00003809140085a7 */ /* 0x000ea4000800007f */
[----:B--2---:R-:W-:Y:S05]  /*9a00*/  @!P0 BRA `(.L_x_179) ;  /* 0xfffffffc00f08947 */ /* 0x004fea000383ffff */
[----:B------:R-:W-:Y:S05]  /*9a10*/  BRA `(.L_x_201) ;  /* 0xfffffff000007947 */ /* 0x000fea000383ffff */
.L_x_187:
[----:B------:R-:W-:Y:S01]  /*9a20*/  BSSY B0, `(.L_x_202) ;  /* 0x0000006000007945 */ /* 0x000fe20003800000 */
[----:B------:R-:W-:-:S07]  /*9a30*/  IMAD.MOV.U32 R7, RZ, RZ, -0x1 ;  /* 0xffffffffff077424 */ /* 0x000fce00078e00ff */
[----:B------:R-:W-:Y:S05]  /*9a40*/  WARPSYNC.COLLECTIVE R7, `(.L_x_203) ;  /* 0x00000000070c7348 */ /* 0x000fea0003c00000 */
[----:B------:R-:W-:Y:S02]  /*9a50*/  ELECT P0, UR62, PT ;  /* 0x00000000003e782f */ /* 0x000fe40003800000 */
[----:B------:R-:W-:Y:S01]  /*9a60*/  MOV R7, UR62 ;  /* 0x0000003e00077c02 */ /* 0x000fe20008000f00 */
[----:B------:R-:W-:Y:S10]  /*9a70*/  ENDCOLLECTIVE ;  /* 0x000000000000791b */ /* 0x000ff40003800000 */
.L_x_203:
[----:B------:R-:W-:Y:S05]  /*9a80*/  BSYNC B0 ;  /* 0x0000000000007941 */ /* 0x000fea0003800000 */
.L_x_202:
[----:B------:R-:W-:Y:S05]  /*9a90*/  BRA `(.L_x_204) ;  /* 0xfffffff8005c7947 */ /* 0x000fea000383ffff */
.L_x_191:
[----:B0-----:R0:W1:Y:S02]  /*9aa0*/  SYNCS.PHASECHK.TRANS64.TRYWAIT P0, [R6+URZ], R3 ;  /* 0x00000003060075a7 */ /* 0x001064000800017f */
[----:B-1----:R-:W-:Y:S05]  /*9ab0*/  @!P0 NANOSLEEP.SYNCS 0x989680 ;  /* 0x009896800000895d */ /* 0x002fea0003900000 */
[----:B------:R-:W1:Y:S02]  /*9ac0*/  @!P0 SYNCS.PHASECHK.TRANS64 P0, [R6+URZ], R3 ;  /* 0x00000003060085a7 */ /* 0x000e64000800007f */
[----:B-1----:R-:W-:Y:S05]  /*9ad0*/  @!P0 BRA `(.L_x_191) ;  /* 0xfffffffc00f08947 */ /* 0x002fea000383ffff */
[----:B------:R-:W-:Y:S05]  /*9ae0*/  BRA `(.L_x_205) ;  /* 0xfffffff8009c7947 */ /* 0x000fea000383ffff */
.L_x_192:
[----:B0-----:R0:W1:Y:S02]  /*9af0*/  SYNCS.PHASECHK.TRANS64.TRYWAIT P0, [R7+URZ], R4 ;  /* 0x00000004070075a7 */ /* 0x001064000800017f */
[----:B-1----:R-:W-:Y:S05]  /*9b00*/  @!P0 NANOSLEEP.SYNCS 0x989680 ;  /* 0x009896800000895d */ /* 0x002fea0003900000 */
[----:B------:R-:W1:Y:S02]  /*9b10*/  @!P0 SYNCS.PHASECHK.TRANS64 P0, [R7+URZ], R4 ;  /* 0x00000004070085a7 */ /* 0x000e64000800007f */
[----:B-1----:R-:W-:Y:S05]  /*9b20*/  @!P0 BRA `(.L_x_192) ;  /* 0xfffffffc00f08947 */ /* 0x002fea000383ffff */
[----:B------:R-:W-:Y:S05]  /*9b30*/  BRA `(.L_x_206) ;  /* 0xfffffff800ac7947 */ /* 0x000fea000383ffff */
.L_x_193:
[----:B0-----:R0:W1:Y:S02]  /*9b40*/  SYNCS.PHASECHK.TRANS64.TRYWAIT P0, [R6+URZ], R5 ;  /* 0x00000005060075a7 */ /* 0x001064000800017f */
[----:B-1----:R-:W-:Y:S05]  /*9b50*/  @!P0 NANOSLEEP.SYNCS 0x989680 ;  /* 0x009896800000895d */ /* 0x002fea0003900000 */
[----:B------:R-:W1:Y:S02]  /*9b60*/  @!P0 SYNCS.PHASECHK.TRANS64 P0, [R6+URZ], R5 ;  /* 0x00000005060085a7 */ /* 0x000e64000800007f */
[----:B-1----:R-:W-:Y:S05]  /*9b70*/  @!P0 BRA `(.L_x_193) ;  /* 0xfffffffc00f08947 */ /* 0x002fea000383ffff */
[----:B------:R-:W-:Y:S05]  /*9b80*/  BRA `(.L_x_207) ;  /* 0xfffffff800bc7947 */ /* 0x000fea000383ffff */
.L_x_194:
[----:B0-----:R0:W1:Y:S02]  /*9b90*/  SYNCS.PHASECHK.TRANS64.TRYWAIT P0, [R9+URZ], R4 ;  /* 0x00000004090075a7 */ /* 0x001064000800017f */
[----:B-1----:R-:W-:Y:S05]  /*9ba0*/  @!P0 NANOSLEEP.SYNCS 0x989680 ;  /* 0x009896800000895d */ /* 0x002fea0003900000 */
[----:B------:R-:W1:Y:S02]  /*9bb0*/  @!P0 SYNCS.PHASECHK.TRANS64 P0, [R9+URZ], R4 ;  /* 0x00000004090085a7 */ /* 0x000e64000800007f */
[----:B-1----:R-:W-:Y:S05]  /*9bc0*/  @!P0 BRA `(.L_x_194) ;  /* 0xfffffffc00f08947 */ /* 0x002fea000383ffff */
[----:B------:R-:W-:Y:S05]  /*9bd0*/  BRA `(.L_x_208) ;  /* 0xfffffff800cc7947 */ /* 0x000fea000383ffff */
.L_x_195:
[----:B0-----:R0:W1:Y:S02]  /*9be0*/  SYNCS.PHASECHK.TRANS64.TRYWAIT P0, [R10+URZ], R5 ;  /* 0x000000050a0075a7 */ /* 0x001064000800017f */
[----:B-1----:R-:W-:Y:S05]  /*9bf0*/  @!P0 NANOSLEEP.SYNCS 0x989680 ;  /* 0x009896800000895d */ /* 0x002fea0003900000 */
[----:B------:R-:W1:Y:S02]  /*9c00*/  @!P0 SYNCS.PHASECHK.TRANS64 P0, [R10+URZ], R5 ;  /* 0x000000050a0085a7 */ /* 0x000e64000800007f */
[----:B-1----:R-:W-:Y:S05]  /*9c10*/  @!P0 BRA `(.L_x_195) ;  /* 0xfffffffc00f08947 */ /* 0x002fea000383ffff */
[----:B------:R-:W-:Y:S05]  /*9c20*/  BRA `(.L_x_209) ;  /* 0xfffffff800dc7947 */ /* 0x000fea000383ffff */
.L_x_196:
[----:B-1----:R1:W2:Y:S02]  /*9c30*/  SYNCS.PHASECHK.TRANS64.TRYWAIT P0, [R11+URZ], R6 ;  /* 0x000000060b0075a7 */ /* 0x0022a4000800017f */
[----:B--2---:R-:W-:Y:S05]  /*9c40*/  @!P0 NANOSLEEP.SYNCS 0x989680 ;  /* 0x009896800000895d */ /* 0x004fea0003900000 */
[----:B------:R-:W2:Y:S02]  /*9c50*/  @!P0 SYNCS.PHASECHK.TRANS64 P0, [R11+URZ], R6 ;  /* 0x000000060b0085a7 */ /* 0x000ea4000800007f */
[----:B--2---:R-:W-:Y:S05]  /*9c60*/  @!P0 BRA `(.L_x_196) ;  /* 0xfffffffc00f08947 */ /* 0x004fea000383ffff */
[----:B------:R-:W-:Y:S05]  /*9c70*/  BRA `(.L_x_210) ;  /* 0xfffffff800e47947 */ /* 0x000fea000383ffff */
.L_x_211:
[----:B------:R-:W-:-:S00]  /*9c80*/  BRA `(.L_x_211) ;  /* 0xfffffffc00fc7947 */ /* 0x000fc0000383ffff */
[----:B------:R-:W-:-:S00]  /*9c90*/  NOP ;  /* 0x0000000000007918 */ /* 0x000fc00000000000 */
        /* <DEDUP_REMOVED lines=14> */
.L_x_212:


//--------------------- .nv.shared._ZN7cutlass13device_kernelINS_4gemm6kernel13GemmUniversalIN4cute5tupleIJiiiiEEENS1_10collective13CollectiveMmaINS1_37MainloopSm90TmaGmmaWarpSpecializedFP8ILi7ENS5_IJNS4_1CILi2EEESB_NSA_ILi1EEEEEENS1_35KernelTmaWarpSpecializedCooperativeEEENS5_IJNSA_ILi128EEESG_SG_EEENS_12float_e4m3_tENS5_IJlSC_lEEESI_SJ_NS4_8TiledMMAINS4_8MMA_AtomIJNS4_4SM904GMMA31MMA_64x128x32_F32E4M3E4M3_SS_TNILNSN_7ScaleInE1ELSP_1EEEEEENS4_6LayoutINS5_IJSB_SC_SC_EEENS5_IJSC_NSA_ILi0EEESU_EEEEENS5_IJNS4_10UnderscoreESX_SX_EEEEENS4_23SM90_TMA_LOAD_MULTICASTENS4_14ComposedLayoutINS4_7SwizzleILi3ELi4ELi3EEENS4_18smem_ptr_flag_bitsILi8EEENSS_INS5_IJNSA_ILi8EEESG_EEENS5_IJSG_SC_EEEEEEEvNS4_8identityES10_S1A_vS1B_EENS_8epilogue10collective6detail29Sm90TmaWarpSpecializedAdapterINS1E_15DefaultEpilogueISI_SJ_SJ_NS1D_6thread17LinearCombinationISI_Li1EffLNS1I_9ScaleType4KindE0ELNS_15FloatRoundStyleE2ESI_EENS1_15EpilogueDefaultEEEEEvvEEEEvNT_6ParamsE --------------------------
	.section	.nv.shared._ZN7cutlass13device_kernelINS_4gemm6kernel13GemmUniversalIN4cute5tupleIJiiiiEEENS1_10collective13CollectiveMmaINS1_37MainloopSm90TmaGmmaWarpSpecializedFP8ILi7ENS5_IJNS4_1CILi2EEESB_NSA_ILi1EEEEEENS1_35KernelTmaWarpSpecializedCooperativeEEENS5_IJNSA_ILi128EEESG_SG_EEENS_12float_e4m3_tENS5_IJlSC_lEEESI_SJ_NS4_8TiledMMAINS4_8MMA_AtomIJNS4_4SM904GMMA31MMA_64x128x32_F32E4M3E4M3_SS_TNILNSN_7ScaleInE1ELSP_1EEEEEENS4_6LayoutINS5_IJSB_SC_SC_EEENS5_IJSC_NSA_ILi0EEESU_EEEEENS5_IJNS4_10UnderscoreESX_SX_EEEEENS4_23SM90_TMA_LOAD_MULTICASTENS4_14ComposedLayoutINS4_7SwizzleILi3ELi4ELi3EEENS4_18smem_ptr_flag_bitsILi8EEENSS_INS5_IJNSA_ILi8EEESG_EEENS5_IJSG_SC_EEEEEEEvNS4_8identityES10_S1A_vS1B_EENS_8epilogue10collective6detail29Sm90TmaWarpSpecializedAdapterINS1E_15DefaultEpilogueISI_SJ_SJ_NS1D_6thread17LinearCombinationISI_Li1EffLNS1I_9ScaleType4KindE0ELNS_15FloatRoundStyleE2ESI_EENS1_15EpilogueDefaultEEEEEvvEEEEvNT_6ParamsE,"aw",@nobits
	.sectionflags	@""
	.align	16
	.zero		1024


//--------------------- .nv.shared.reserved.0     --------------------------
	.section	.nv.shared.reserved.0,"aw",@nobits
	.weak		__nv_reservedSMEM_offset_0_alias
	.size		__nv_reservedSMEM_offset_0_alias, 0, 0
	.other		__nv_reservedSMEM_offset_0_alias,@"STO_CUDA_RESERVED_SHARED STV_DEFAULT"
__nv_reservedSMEM_offset_0_alias:
	.zero		0


//--------------------- .nv.global                --------------------------
	.section	.nv.global,"aw",@nobits
.nv.global:
	.type		_ZN39_INTERNAL_67fe613e_4_k_cu_3a57ffd1_48614cute1_E,@object
	.size		_ZN39_INTERNAL_67fe613e_4_k_cu_3a57ffd1_48614cute1_E,(_ZN39_INTERNAL_67fe613e_4_k_cu_3a57ffd1_48614cuda3std3__45__cpo6cbeginE - _ZN39_INTERNAL_67fe613e_4_k_cu_3a57ffd1_48614cute1_E)
_ZN39_INTERNAL_67fe613e_4_k_cu_3a57ffd1_48614cute1_E:
	.zero		1
	.type		_ZN39_INTERNAL_67fe613e_4_k_cu_3a57ffd1_48614cuda3std3__45__cpo6cbeginE,@object
	.size		_ZN39_INTERNAL_67fe613e_4_k_cu_3a57ffd1_48614cuda3std3__45__cpo6cbeginE,(_ZN39_INTERNAL_67fe613e_4_k_cu_3a57ffd1_48614cuda3std3__48in_placeE - _ZN39_INTERNAL_67fe613e_4_k_cu_3a57ffd1_48614cuda3std3__45__cpo6cbeginE)
_ZN39_INTERNAL_67fe613e_4_k_cu_3a57ffd1_48614cuda3std3__45__cpo6cbeginE:
	.zero		1
	.type		_ZN39_INTERNAL_67fe613e_4_k_cu_3a57ffd1_48614cuda3std3__48in_placeE,@object
	.size		_ZN39_INTERNAL_67fe613e_4_k_cu_3a57ffd1_48614cuda3std3__48in_placeE,(_ZN39_INTERNAL_67fe613e_4_k_cu_3a57ffd1_48614cuda3std6ranges3__45__cpo9iter_moveE - _ZN39_INTERNAL_67fe613e_4_k_cu_3a57ffd1_48614cuda3std3__48in_placeE)
_ZN39_INTERNAL_67fe613e_4_k_cu_3a57ffd1_48614cuda3std3__48in_placeE:
	.zero		1
	.type		_ZN39_INTERNAL_67fe613e_4_k_cu_3a57ffd1_48614cuda3std6ranges3__45__cpo9iter_moveE,@object
	.size		_ZN39_INTERNAL_67fe613e_4_k_cu_3a57ffd1_48614cuda3std6ranges3__45__cpo9iter_moveE,(_ZN39_INTERNAL_67fe613e_4_k_cu_3a57ffd1_48614cuda3std3__45__cpo5beginE - _ZN39_INTERNAL_67fe613e_4_k_cu_3a57ffd1_48614cuda3std6ranges3__45__cpo9iter_moveE)
_ZN39_INTERNAL_67fe613e_4_k_cu_3a57ffd1_48614cuda3std6ranges3__45__cpo9iter_moveE:
	.zero		1
	.type		_ZN39_INTERNAL_67fe613e_4_k_cu_3a57ffd1_48614cuda3std3__45__cpo5beginE,@object
	.size		_ZN39_INTERNAL_67fe613e_4_k_cu_3a57ffd1_48614cuda3std3__45__cpo5beginE,(_ZN39_INTERNAL_67fe613e_4_k_cu_3a57ffd1_48614cuda3std3__441_GLOBAL__N__67fe613e_4_k_cu_3a57ffd1_48616ignoreE - _ZN39_INTERNAL_67fe613e_4_k_cu_3a57ffd1_48614cuda3std3__45__cpo5beginE)
_ZN39_INTERNAL_67fe613e_4_k_cu_3a57ffd1_48614cuda3std3__45__cpo5beginE:
	.zero		1
	.type		_ZN39_INTERNAL_67fe613e_4_k_cu_3a57ffd1_48614cuda3std3__441_GLOBAL__N__67fe613e_4_k_cu_3a57ffd1_48616ignoreE,@object
	.size		_ZN39_INTERNAL_67fe613e_4_k_cu_3a57ffd1_48614cuda3std3__441_GLOBAL__N__67fe613e_4_k_cu_3a57ffd1_48616ignoreE,(_ZN39_INTERNAL_67fe613e_4_k_cu_3a57ffd1_48614cute7productE - _ZN39_INTERNAL_67fe613e_4_k_cu_3a57ffd1_48614cuda3std3__441_GLOBAL__N__67fe613e_4_k_cu_3a57ffd1_48616ignoreE)
_ZN39_INTERNAL_67fe613e_4_k_cu_3a57ffd1_48614cuda3std3__441_GLOBAL__N__67fe613e_4_k_cu_3a57ffd1_48616ignoreE:
	.zero		1
	.type		_ZN39_INTERNAL_67fe613e_4_k_cu_3a57ffd1_48614cute7productE,@object
	.size		_ZN39_INTERNAL_67fe613e_4_k_cu_3a57ffd1_48614cute7productE,(_ZN39_INTERNAL_67fe613e_4_k_cu_3a57ffd1_48614cuda3std3__45__cpo3endE - _ZN39_INTERNAL_67fe613e_4_k_cu_3a57ffd1_48614cute7productE)
_ZN39_INTERNAL_67fe613e_4_k_cu_3a57ffd1_48614cute7productE:
	.zero		1
	.type		_ZN39_INTERNAL_67fe613e_4_k_cu_3a57ffd1_48614cuda3std3__45__cpo3endE,@object
	.size		_ZN39_INTERNAL_67fe613e_4_k_cu_3a57ffd1_48614cuda3std3__45__cpo3endE,(_ZN39_INTERNAL_67fe613e_4_k_cu_3a57ffd1_48614cuda3std3__419piecewise_constructE - _ZN39_INTERNAL_67fe613e_4_k_cu_3a57ffd1_48614cuda3std3__45__cpo3endE)
_ZN39_INTERNAL_67fe613e_4_k_cu_3a57ffd1_48614cuda3std3__45__cpo3endE:
	.zero		1
	.type		_ZN39_INTERNAL_67fe613e_4_k_cu_3a57ffd1_48614cuda3std3__419piecewise_constructE,@object
	.size		_ZN39_INTERNAL_67fe613e_4_k_cu_3a57ffd1_48614cuda3std3__419piecewise_constructE,(_ZN39_INTERNAL_67fe613e_4_k_cu_3a57ffd1_48614cuda3std3__45__cpo4cendE - _ZN39_INTERNAL_67fe613e_4_k_cu_3a57ffd1_48614cuda3std3__419piecewise_constructE)
_ZN39_INTERNAL_67fe613e_4_k_cu_3a57ffd1_48614cuda3std3__419piecewise_constructE:
	.zero		1
	.type		_ZN39_INTERNAL_67fe613e_4_k_cu_3a57ffd1_48614cuda3std3__45__cpo4cendE,@object
	.size		_ZN39_INTERNAL_67fe613e_4_k_cu_3a57ffd1_48614cuda3std3__45__cpo4cendE,(_ZN39_INTERNAL_67fe613e_4_k_cu_3a57ffd1_48614cuda3std6ranges3__45__cpo4swapE - _ZN39_INTERNAL_67fe613e_4_k_cu_3a57ffd1_48614cuda3std3__45__cpo4cendE)
_ZN39_INTERNAL_67fe613e_4_k_cu_3a57ffd1_48614cuda3std3__45__cpo4cendE:
	.zero		1
	.type		_ZN39_INTERNAL_67fe613e_4_k_cu_3a57ffd1_48614cuda3std6ranges3__45__cpo4swapE,@object
	.size		_ZN39_INTERNAL_67fe613e_4_k_cu_3a57ffd1_48614cuda3std6ranges3__45__cpo4swapE,(.L_7 - _ZN39_INTERNAL_67fe613e_4_k_cu_3a57ffd1_48614cuda3std6ranges3__45__cpo4swapE)
_ZN39_INTERNAL_67fe613e_4_k_cu_3a57ffd1_48614cuda3std6ranges3__45__cpo4swapE:
	.zero		1
.L_7:


//--------------------- .nv.constant0._ZN7cutlass13device_kernelINS_4gemm6kernel13GemmUniversalIN4cute5tupleIJiiiiEEENS1_10collective13CollectiveMmaINS1_37MainloopSm90TmaGmmaWarpSpecializedFP8ILi7ENS5_IJNS4_1CILi2EEESB_NSA_ILi1EEEEEENS1_35KernelTmaWarpSpecializedCooperativeEEENS5_IJNSA_ILi128EEESG_SG_EEENS_12float_e4m3_tENS5_IJlSC_lEEESI_SJ_NS4_8TiledMMAINS4_8MMA_AtomIJNS4_4SM904GMMA31MMA_64x128x32_F32E4M3E4M3_SS_TNILNSN_7ScaleInE1ELSP_1EEEEEENS4_6LayoutINS5_IJSB_SC_SC_EEENS5_IJSC_NSA_ILi0EEESU_EEEEENS5_IJNS4_10UnderscoreESX_SX_EEEEENS4_23SM90_TMA_LOAD_MULTICASTENS4_14ComposedLayoutINS4_7SwizzleILi3ELi4ELi3EEENS4_18smem_ptr_flag_bitsILi8EEENSS_INS5_IJNSA_ILi8EEESG_EEENS5_IJSG_SC_EEEEEEEvNS4_8identityES10_S1A_vS1B_EENS_8epilogue10collective6detail29Sm90TmaWarpSpecializedAdapterINS1E_15DefaultEpilogueISI_SJ_SJ_NS1D_6thread17LinearCombinationISI_Li1EffLNS1I_9ScaleType4KindE0ELNS_15FloatRoundStyleE2ESI_EENS1_15EpilogueDefaultEEEEEvvEEEEvNT_6ParamsE --------------------------
	.section	.nv.constant0._ZN7cutlass13device_kernelINS_4gemm6kernel13GemmUniversalIN4cute5tupleIJiiiiEEENS1_10collective13CollectiveMmaINS1_37MainloopSm90TmaGmmaWarpSpecializedFP8ILi7ENS5_IJNS4_1CILi2EEESB_NSA_ILi1EEEEEENS1_35KernelTmaWarpSpecializedCooperativeEEENS5_IJNSA_ILi128EEESG_SG_EEENS_12float_e4m3_tENS5_IJlSC_lEEESI_SJ_NS4_8TiledMMAINS4_8MMA_AtomIJNS4_4SM904GMMA31MMA_64x128x32_F32E4M3E4M3_SS_TNILNSN_7ScaleInE1ELSP_1EEEEEENS4_6LayoutINS5_IJSB_SC_SC_EEENS5_IJSC_NSA_ILi0EEESU_EEEEENS5_IJNS4_10UnderscoreESX_SX_EEEEENS4_23SM90_TMA_LOAD_MULTICASTENS4_14ComposedLayoutINS4_7SwizzleILi3ELi4ELi3EEENS4_18smem_ptr_flag_bitsILi8EEENSS_INS5_IJNSA_ILi8EEESG_EEENS5_IJSG_SC_EEEEEEEvNS4_8identityES10_S1A_vS1B_EENS_8epilogue10collective6detail29Sm90TmaWarpSpecializedAdapterINS1E_15DefaultEpilogueISI_SJ_SJ_NS1D_6thread17LinearCombinationISI_Li1EffLNS1I_9ScaleType4KindE0ELNS_15FloatRoundStyleE2ESI_EENS1_15EpilogueDefaultEEEEEvvEEEEvNT_6ParamsE,"a",@progbits
	.sectionflags	@""
	.align	4
.nv.constant0._ZN7cutlass13device_kernelINS_4gemm6kernel13GemmUniversalIN4cute5tupleIJiiiiEEENS1_10collective13CollectiveMmaINS1_37MainloopSm90TmaGmmaWarpSpecializedFP8ILi7ENS5_IJNS4_1CILi2EEESB_NSA_ILi1EEEEEENS1_35KernelTmaWarpSpecializedCooperativeEEENS5_IJNSA_ILi128EEESG_SG_EEENS_12float_e4m3_tENS5_IJlSC_lEEESI_SJ_NS4_8TiledMMAINS4_8MMA_AtomIJNS4_4SM904GMMA31MMA_64x128x32_F32E4M3E4M3_SS_TNILNSN_7ScaleInE1ELSP_1EEEEEENS4_6LayoutINS5_IJSB_SC_SC_EEENS5_IJSC_NSA_ILi0EEESU_EEEEENS5_IJNS4_10UnderscoreESX_SX_EEEEENS4_23SM90_TMA_LOAD_MULTICASTENS4_14ComposedLayoutINS4_7SwizzleILi3ELi4ELi3EEENS4_18smem_ptr_flag_bitsILi8EEENSS_INS5_IJNSA_ILi8EEESG_EEENS5_IJSG_SC_EEEEEEEvNS4_8identityES10_S1A_vS1B_EENS_8epilogue10collective6detail29Sm90TmaWarpSpecializedAdapterINS1E_15DefaultEpilogueISI_SJ_SJ_NS1D_6thread17LinearCombinationISI_Li1EffLNS1I_9ScaleType4KindE0ELNS_15FloatRoundStyleE2ESI_EENS1_15EpilogueDefaultEEEEEvvEEEEvNT_6ParamsE:
	.zero		1664


//--------------------- SYMBOLS --------------------------

	.type		.nv.reservedSmem.offset0,@object
	.size		.nv.reservedSmem.offset0,0x4
